// auto-generated by cutlass_sweep.gemm — config: {"arch": "sm_100", "cluster_m": 2, "cluster_n": 2, "dtype": "fp32", "dtype_b": "fp32", "layout": "nt", "stages": 0, "tile_k": 64, "tile_m": 128, "tile_n": 256}
#include "cutlass/cutlass.h"
#include "cutlass/gemm/collective/collective_builder.hpp"
#include "cutlass/gemm/device/gemm_universal_adapter.h"
#include "cutlass/gemm/kernel/gemm_universal.hpp"
#include "cutlass/epilogue/collective/collective_builder.hpp"

using ElemA = float;
using ElemB = float;
using ElemCD = float;
using Acc  = float;
using TileShape    = cute::Shape<cute::_128, cute::_256, cute::_64>;
using ClusterShape = cute::Shape<cute::_2, cute::_2, cute::_1>;

using CollectiveEpilogue = typename cutlass::epilogue::collective::CollectiveBuilder<
    cutlass::arch::Sm100, cutlass::arch::OpClassTensorOp,
    TileShape, ClusterShape,
    cutlass::epilogue::collective::EpilogueTileAuto,
    Acc, Acc,
    ElemCD, cutlass::layout::RowMajor, 128 / cutlass::sizeof_bits<ElemCD>::value,
    ElemCD, cutlass::layout::RowMajor, 128 / cutlass::sizeof_bits<ElemCD>::value,
    cutlass::epilogue::collective::EpilogueScheduleAuto
  >::CollectiveOp;

using CollectiveMainloop = typename cutlass::gemm::collective::CollectiveBuilder<
    cutlass::arch::Sm100, cutlass::arch::OpClassTensorOp,
    ElemA, cutlass::layout::RowMajor, 128 / cutlass::sizeof_bits<ElemA>::value,
    ElemB, cutlass::layout::ColumnMajor, 128 / cutlass::sizeof_bits<ElemB>::value,
    Acc,
    TileShape, ClusterShape,
    cutlass::gemm::collective::StageCountAutoCarveout<static_cast<int>(sizeof(typename CollectiveEpilogue::SharedStorage))>,
    cutlass::gemm::collective::KernelScheduleAuto
  >::CollectiveOp;

using GemmKernel = cutlass::gemm::kernel::GemmUniversal<
    cute::Shape<int,int,int,int>,
    CollectiveMainloop,
    CollectiveEpilogue
>;
using Gemm = cutlass::gemm::device::GemmUniversalAdapter<GemmKernel>;

// Force the device kernel symbol into the cubin without needing a host main.
auto* _anchor = &cutlass::device_kernel<GemmKernel>;


// ===== COMPILED SASS (sm_100a) =====

	.target	sm_100a

	.elftype	@"ET_EXEC"


//--------------------- .note.nv.tkinfo           --------------------------
	.section	.note.nv.tkinfo,"",@"SHT_NOTE"
	.sectionflags	@"SHF_NOTE_NV_TKINFO"
	.tkinfo
        /*0018*/ 	.word	0x00000002
        /*0030*/ 	.string	""
        /*0030*/ 	.string	"ptxas"
        /*0030*/ 	.string	"Cuda compilation tools, release 13.0, V13.0.88"
        /*0030*/ 	.string	"Build cuda_13.0.r13.0/compiler.36424714_0"
        /*0030*/ 	.string	"-arch sm_100a -m 64 "



//--------------------- .note.nv.cuinfo           --------------------------
	.section	.note.nv.cuinfo,"",@"SHT_NOTE"
	.sectionflags	@"SHF_NOTE_NV_CUINFO"
        /*0018*/ 	.short	0x0002
        /*001a*/ 	.short	0x0064
        /*001c*/ 	.short	0x0082
	.zero		2


//--------------------- .nv.info                  --------------------------
	.section	.nv.info,"",@"SHT_CUDA_INFO"
	.align	4


	//----- nvinfo : EIATTR_REGCOUNT
	.align		4
        /*0000*/ 	.byte	0x04, 0x2f
        /*0002*/ 	.short	(.L_19 - .L_18)
	.align		4
.L_18:
        /*0004*/ 	.word	index@(_ZN7cutlass13device_kernelINS_4gemm6kernel13GemmUniversalIN4cute5tupleIJiiiiEEENS1_10collective13CollectiveMmaINS1_35MainloopSm100TmaUmmaWarpSpecializedILi4ELi2ELi4ENS5_IJNS4_1CILi2EEESB_NSA_ILi1EEEEEEEENS5_IJNSA_ILi128EEENSA_ILi256EEENSA_ILi64EEEEEEfNS5_IJlSC_lEEEfSJ_NS4_8TiledMMAINS4_8MMA_AtomIJNS4_23SM100_MMA_TF32_2x1SM_SSINS_10tfloat32_tESN_fLi128ELi256ELNS4_4UMMA5MajorE0ELSP_0ELNSO_7ScaleInE0ELSQ_0EEEEEENS4_6LayoutINS5_IJSC_SC_SC_EEENS5_IJNSA_ILi0EEESV_SV_EEEEENS5_IJNS4_10UnderscoreESY_SY_EEEEENS4_28SM100_TMA_2SM_LOAD_MULTICASTENS4_14ComposedLayoutINS4_7SwizzleILi3ELi4ELi3EEENS4_18smem_ptr_flag_bitsILi32EEENST_INS5_IJNSA_ILi8EEENSA_ILi32EEEEEENS5_IJS18_SC_EEEEEEEvNS4_8identityENS4_18SM100_TMA_2SM_LOADES1C_vS1D_EENS_8epilogue10collective18CollectiveEpilogueINS1G_23Sm100TmaWarpSpecializedILi4ELi2ELi16ELb1ELb0EEEJNS5_IJSH_SG_SH_EEENS5_IJNST_ISH_SC_EENST_INS5_IJNSA_ILi16EEESB_EEENS5_IJSC_SF_EEEEEEEEfSJ_fSJ_NS1G_6fusion15FusionCallbacksIS1K_NS1S_17LinearCombinationIffffLNS_15FloatRoundStyleE2EEES1L_S1R_JEEENS4_5SM1004TMEM4LOAD26SM100_TMEM_LOAD_32dp32b16xENS4_13SM90_TMA_LOADENS12_INS13_ILi2ELi4ELi3EEES16_NST_INS5_IJS17_S1N_EEENS5_IJS1N_SC_EEEEEEENS4_39AutoVectorizingCopyWithAssumedAlignmentILi128EEENS4_14SM90_TMA_STOREES27_S29_S29_EEEvvEEEEvNT_6ParamsE)
        /*0008*/ 	.word	0x0000004f


	//----- nvinfo : EIATTR_FRAME_SIZE
	.align		4
.L_19:
        /*000c*/ 	.byte	0x04, 0x11
        /*000e*/ 	.short	(.L_21 - .L_20)
	.align		4
.L_20:
        /*0010*/ 	.word	index@($__internal_2_$__cuda_sm10x_tcgen05_guardrail_trap_unallocated_columns_being_dealloced)
        /*0014*/ 	.word	0x00000000


	//----- nvinfo : EIATTR_FRAME_SIZE
	.align		4
.L_21:
        /*0018*/ 	.byte	0x04, 0x11
        /*001a*/ 	.short	(.L_23 - .L_22)
	.align		4
.L_22:
        /*001c*/ 	.word	index@($__internal_1_$__cuda_sm10x_tcgen05_guardrail_trap_phase_invalid_during_alloc)
        /*0020*/ 	.word	0x00000000


	//----- nvinfo : EIATTR_FRAME_SIZE
	.align		4
.L_23:
        /*0024*/ 	.byte	0x04, 0x11
        /*0026*/ 	.short	(.L_25 - .L_24)
	.align		4
.L_24:
        /*0028*/ 	.word	index@($__internal_0_$__cuda_sm10x_tcgen05_guardrail_trap_col_being_dealloced_not_returned_by_alloc)
        /*002c*/ 	.word	0x00000000


	//----- nvinfo : EIATTR_FRAME_SIZE
	.align		4
.L_25:
        /*0030*/ 	.byte	0x04, 0x11
        /*0032*/ 	.short	(.L_27 - .L_26)
	.align		4
.L_26:
        /*0034*/ 	.word	index@(_ZN7cutlass13device_kernelINS_4gemm6kernel13GemmUniversalIN4cute5tupleIJiiiiEEENS1_10collective13CollectiveMmaINS1_35MainloopSm100TmaUmmaWarpSpecializedILi4ELi2ELi4ENS5_IJNS4_1CILi2EEESB_NSA_ILi1EEEEEEEENS5_IJNSA_ILi128EEENSA_ILi256EEENSA_ILi64EEEEEEfNS5_IJlSC_lEEEfSJ_NS4_8TiledMMAINS4_8MMA_AtomIJNS4_23SM100_MMA_TF32_2x1SM_SSINS_10tfloat32_tESN_fLi128ELi256ELNS4_4UMMA5MajorE0ELSP_0ELNSO_7ScaleInE0ELSQ_0EEEEEENS4_6LayoutINS5_IJSC_SC_SC_EEENS5_IJNSA_ILi0EEESV_SV_EEEEENS5_IJNS4_10UnderscoreESY_SY_EEEEENS4_28SM100_TMA_2SM_LOAD_MULTICASTENS4_14ComposedLayoutINS4_7SwizzleILi3ELi4ELi3EEENS4_18smem_ptr_flag_bitsILi32EEENST_INS5_IJNSA_ILi8EEENSA_ILi32EEEEEENS5_IJS18_SC_EEEEEEEvNS4_8identityENS4_18SM100_TMA_2SM_LOADES1C_vS1D_EENS_8epilogue10collective18CollectiveEpilogueINS1G_23Sm100TmaWarpSpecializedILi4ELi2ELi16ELb1ELb0EEEJNS5_IJSH_SG_SH_EEENS5_IJNST_ISH_SC_EENST_INS5_IJNSA_ILi16EEESB_EEENS5_IJSC_SF_EEEEEEEEfSJ_fSJ_NS1G_6fusion15FusionCallbacksIS1K_NS1S_17LinearCombinationIffffLNS_15FloatRoundStyleE2EEES1L_S1R_JEEENS4_5SM1004TMEM4LOAD26SM100_TMEM_LOAD_32dp32b16xENS4_13SM90_TMA_LOADENS12_INS13_ILi2ELi4ELi3EEES16_NST_INS5_IJS17_S1N_EEENS5_IJS1N_SC_EEEEEEENS4_39AutoVectorizingCopyWithAssumedAlignmentILi128EEENS4_14SM90_TMA_STOREES27_S29_S29_EEEvvEEEEvNT_6ParamsE)
        /*0038*/ 	.word	0x00000000


	//----- nvinfo : EIATTR_MIN_STACK_SIZE
	.align		4
.L_27:
        /*003c*/ 	.byte	0x04, 0x12
        /*003e*/ 	.short	(.L_29 - .L_28)
	.align		4
.L_28:
        /*0040*/ 	.word	index@(_ZN7cutlass13device_kernelINS_4gemm6kernel13GemmUniversalIN4cute5tupleIJiiiiEEENS1_10collective13CollectiveMmaINS1_35MainloopSm100TmaUmmaWarpSpecializedILi4ELi2ELi4ENS5_IJNS4_1CILi2EEESB_NSA_ILi1EEEEEEEENS5_IJNSA_ILi128EEENSA_ILi256EEENSA_ILi64EEEEEEfNS5_IJlSC_lEEEfSJ_NS4_8TiledMMAINS4_8MMA_AtomIJNS4_23SM100_MMA_TF32_2x1SM_SSINS_10tfloat32_tESN_fLi128ELi256ELNS4_4UMMA5MajorE0ELSP_0ELNSO_7ScaleInE0ELSQ_0EEEEEENS4_6LayoutINS5_IJSC_SC_SC_EEENS5_IJNSA_ILi0EEESV_SV_EEEEENS5_IJNS4_10UnderscoreESY_SY_EEEEENS4_28SM100_TMA_2SM_LOAD_MULTICASTENS4_14ComposedLayoutINS4_7SwizzleILi3ELi4ELi3EEENS4_18smem_ptr_flag_bitsILi32EEENST_INS5_IJNSA_ILi8EEENSA_ILi32EEEEEENS5_IJS18_SC_EEEEEEEvNS4_8identityENS4_18SM100_TMA_2SM_LOADES1C_vS1D_EENS_8epilogue10collective18CollectiveEpilogueINS1G_23Sm100TmaWarpSpecializedILi4ELi2ELi16ELb1ELb0EEEJNS5_IJSH_SG_SH_EEENS5_IJNST_ISH_SC_EENST_INS5_IJNSA_ILi16EEESB_EEENS5_IJSC_SF_EEEEEEEEfSJ_fSJ_NS1G_6fusion15FusionCallbacksIS1K_NS1S_17LinearCombinationIffffLNS_15FloatRoundStyleE2EEES1L_S1R_JEEENS4_5SM1004TMEM4LOAD26SM100_TMEM_LOAD_32dp32b16xENS4_13SM90_TMA_LOADENS12_INS13_ILi2ELi4ELi3EEES16_NST_INS5_IJS17_S1N_EEENS5_IJS1N_SC_EEEEEEENS4_39AutoVectorizingCopyWithAssumedAlignmentILi128EEENS4_14SM90_TMA_STOREES27_S29_S29_EEEvvEEEEvNT_6ParamsE)
        /*0044*/ 	.word	0x00000000
.L_29:


//--------------------- .nv.compat                --------------------------
	.section	.nv.compat,"",@"SHT_CUDA_COMPAT_INFO"
	.align	4
        /*0000*/ 	.byte	0x02, 0x09, 0x01, 0x00, 0x02, 0x02, 0x02, 0x00, 0x02, 0x05, 0x05, 0x00, 0x03, 0x07, 0x01, 0x01
        /*0010*/ 	.byte	0x02, 0x03, 0x01, 0x00, 0x02, 0x06, 0x01, 0x00, 0x04, 0x0b, 0x08, 0x00, 0x09, 0x00, 0x00, 0x00
        /*0020*/ 	.byte	0x00, 0x00, 0x00, 0x00


//--------------------- .nv.info._ZN7cutlass13device_kernelINS_4gemm6kernel13GemmUniversalIN4cute5tupleIJiiiiEEENS1_10collective13CollectiveMmaINS1_35MainloopSm100TmaUmmaWarpSpecializedILi4ELi2ELi4ENS5_IJNS4_1CILi2EEESB_NSA_ILi1EEEEEEEENS5_IJNSA_ILi128EEENSA_ILi256EEENSA_ILi64EEEEEEfNS5_IJlSC_lEEEfSJ_NS4_8TiledMMAINS4_8MMA_AtomIJNS4_23SM100_MMA_TF32_2x1SM_SSINS_10tfloat32_tESN_fLi128ELi256ELNS4_4UMMA5MajorE0ELSP_0ELNSO_7ScaleInE0ELSQ_0EEEEEENS4_6LayoutINS5_IJSC_SC_SC_EEENS5_IJNSA_ILi0EEESV_SV_EEEEENS5_IJNS4_10UnderscoreESY_SY_EEEEENS4_28SM100_TMA_2SM_LOAD_MULTICASTENS4_14ComposedLayoutINS4_7SwizzleILi3ELi4ELi3EEENS4_18smem_ptr_flag_bitsILi32EEENST_INS5_IJNSA_ILi8EEENSA_ILi32EEEEEENS5_IJS18_SC_EEEEEEEvNS4_8identityENS4_18SM100_TMA_2SM_LOADES1C_vS1D_EENS_8epilogue10collective18CollectiveEpilogueINS1G_23Sm100TmaWarpSpecializedILi4ELi2ELi16ELb1ELb0EEEJNS5_IJSH_SG_SH_EEENS5_IJNST_ISH_SC_EENST_INS5_IJNSA_ILi16EEESB_EEENS5_IJSC_SF_EEEEEEEEfSJ_fSJ_NS1G_6fusion15FusionCallbacksIS1K_NS1S_17LinearCombinationIffffLNS_15FloatRoundStyleE2EEES1L_S1R_JEEENS4_5SM1004TMEM4LOAD26SM100_TMEM_LOAD_32dp32b16xENS4_13SM90_TMA_LOADENS12_INS13_ILi2ELi4ELi3EEES16_NST_INS5_IJS17_S1N_EEENS5_IJS1N_SC_EEEEEEENS4_39AutoVectorizingCopyWithAssumedAlignmentILi128EEENS4_14SM90_TMA_STOREES27_S29_S29_EEEvvEEEEvNT_6ParamsE --------------------------
	.section	.nv.info._ZN7cutlass13device_kernelINS_4gemm6kernel13GemmUniversalIN4cute5tupleIJiiiiEEENS1_10collective13CollectiveMmaINS1_35MainloopSm100TmaUmmaWarpSpecializedILi4ELi2ELi4ENS5_IJNS4_1CILi2EEESB_NSA_ILi1EEEEEEEENS5_IJNSA_ILi128EEENSA_ILi256EEENSA_ILi64EEEEEEfNS5_IJlSC_lEEEfSJ_NS4_8TiledMMAINS4_8MMA_AtomIJNS4_23SM100_MMA_TF32_2x1SM_SSINS_10tfloat32_tESN_fLi128ELi256ELNS4_4UMMA5MajorE0ELSP_0ELNSO_7ScaleInE0ELSQ_0EEEEEENS4_6LayoutINS5_IJSC_SC_SC_EEENS5_IJNSA_ILi0EEESV_SV_EEEEENS5_IJNS4_10UnderscoreESY_SY_EEEEENS4_28SM100_TMA_2SM_LOAD_MULTICASTENS4_14ComposedLayoutINS4_7SwizzleILi3ELi4ELi3EEENS4_18smem_ptr_flag_bitsILi32EEENST_INS5_IJNSA_ILi8EEENSA_ILi32EEEEEENS5_IJS18_SC_EEEEEEEvNS4_8identityENS4_18SM100_TMA_2SM_LOADES1C_vS1D_EENS_8epilogue10collective18CollectiveEpilogueINS1G_23Sm100TmaWarpSpecializedILi4ELi2ELi16ELb1ELb0EEEJNS5_IJSH_SG_SH_EEENS5_IJNST_ISH_SC_EENST_INS5_IJNSA_ILi16EEESB_EEENS5_IJSC_SF_EEEEEEEEfSJ_fSJ_NS1G_6fusion15FusionCallbacksIS1K_NS1S_17LinearCombinationIffffLNS_15FloatRoundStyleE2EEES1L_S1R_JEEENS4_5SM1004TMEM4LOAD26SM100_TMEM_LOAD_32dp32b16xENS4_13SM90_TMA_LOADENS12_INS13_ILi2ELi4ELi3EEES16_NST_INS5_IJS17_S1N_EEENS5_IJS1N_SC_EEEEEEENS4_39AutoVectorizingCopyWithAssumedAlignmentILi128EEENS4_14SM90_TMA_STOREES27_S29_S29_EEEvvEEEEvNT_6ParamsE,"",@"SHT_CUDA_INFO"
	.sectionflags	@""
	.align	4


	//----- nvinfo : EIATTR_CUDA_API_VERSION
	.align		4
        /*0000*/ 	.byte	0x04, 0x37
        /*0002*/ 	.short	(.L_31 - .L_30)
.L_30:
        /*0004*/ 	.word	0x00000082


	//----- nvinfo : EIATTR_KPARAM_INFO
	.align		4
.L_31:
        /*0008*/ 	.byte	0x04, 0x17
        /*000a*/ 	.short	(.L_33 - .L_32)
.L_32:
        /*000c*/ 	.word	0x00000000
        /*0010*/ 	.short	0x0000
        /*0012*/ 	.short	0x0000
        /*0014*/ 	.byte	0x00, 0xf0, 0x01, 0x20


	//----- nvinfo : EIATTR_AT_ENTRY_FRAGMENTS
	.align		4
.L_33:
        /*0018*/ 	.byte	0x04, 0x4f
        /*001a*/ 	.short	(.L_35 - .L_34)


	//   ....[0]....
.L_34:
        /*001c*/ 	.word	0x00000007


	//----- nvinfo : EIATTR_RESERVED_SMEM_USED
	.align		4
.L_35:
        /*0020*/ 	.byte	0x01, 0x41
	.zero		2


	//----- nvinfo : EIATTR_SPARSE_MMA_MASK
	.align		4
        /*0024*/ 	.byte	0x03, 0x50
        /*0026*/ 	.short	0x0000


	//----- nvinfo : EIATTR_TCGEN05_2CTA_USED
	.align		4
        /*0028*/ 	.byte	0x01, 0x52
	.zero		2


	//----- nvinfo : EIATTR_MAXREG_COUNT
	.align		4
        /*002c*/ 	.byte	0x03, 0x1b
        /*002e*/ 	.short	0x00ff


	//----- nvinfo : EIATTR_NUM_BARRIERS
	.align		4
        /*0030*/ 	.byte	0x02, 0x4c
        /*0032*/ 	.byte	0x07
	.zero		1


	//----- nvinfo : EIATTR_EXTERNS
	.align		4
        /*0034*/ 	.byte	0x04, 0x0f
        /*0036*/ 	.short	(.L_37 - .L_36)


	//   ....[0]....
	.align		4
.L_36:
        /*0038*/ 	.word	index@(__assertfail)


	//----- nvinfo : EIATTR_MERCURY_ISA_VERSION
	.align		4
.L_37:
        /*003c*/ 	.byte	0x03, 0x5f
        /*003e*/ 	.short	0x0101


	//----- nvinfo : EIATTR_INT_WARP_WIDE_INSTR_OFFSETS
	.align		4
        /*0040*/ 	.byte	0x04, 0x31
        /*0042*/ 	.short	(.L_39 - .L_38)


	//   ....[0]....
.L_38:
        /*0044*/ 	.word	0x00000d70


	//   ....[1]....
        /*0048*/ 	.word	0x00000e10


	//   ....[2]....
        /*004c*/ 	.word	0x000046a0


	//   ....[3]....
        /*0050*/ 	.word	0x000046d0


	//   ....[4]....
        /*0054*/ 	.word	0x000046f0


	//   ....[5]....
        /*0058*/ 	.word	0x00005220


	//   ....[6]....
        /*005c*/ 	.word	0x000052b0


	//   ....[7]....
        /*0060*/ 	.word	0x00005370


	//   ....[8]....
        /*0064*/ 	.word	0x000053e0


	//   ....[9]....
        /*0068*/ 	.word	0x00005490


	//   ....[10]....
        /*006c*/ 	.word	0x00005550


	//   ....[11]....
        /*0070*/ 	.word	0x000055c0


	//   ....[12]....
        /*0074*/ 	.word	0x00005670


	//   ....[13]....
        /*0078*/ 	.word	0x00005720


	//   ....[14]....
        /*007c*/ 	.word	0x00005790


	//   ....[15]....
        /*0080*/ 	.word	0x00005840


	//   ....[16]....
        /*0084*/ 	.word	0x00005910


	//   ....[17]....
        /*0088*/ 	.word	0x00005980


	//   ....[18]....
        /*008c*/ 	.word	0x00005a40


	//   ....[19]....
        /*0090*/ 	.word	0x00005af0


	//   ....[20]....
        /*0094*/ 	.word	0x00005b60


	//   ....[21]....
        /*0098*/ 	.word	0x00005c20


	//   ....[22]....
        /*009c*/ 	.word	0x00005cd0


	//   ....[23]....
        /*00a0*/ 	.word	0x00005d40


	//   ....[24]....
        /*00a4*/ 	.word	0x00005e00


	//   ....[25]....
        /*00a8*/ 	.word	0x00005ea0


	//   ....[26]....
        /*00ac*/ 	.word	0x00005f30


	//   ....[27]....
        /*00b0*/ 	.word	0x00006000


	//   ....[28]....
        /*00b4*/ 	.word	0x00006100


	//----- nvinfo : EIATTR_COOP_GROUP_MASK_REGIDS
	.align		4
.L_39:
        /*00b8*/ 	.byte	0x04, 0x29
        /*00ba*/ 	.short	(.L_41 - .L_40)


	//   ....[0]....
.L_40:
        /*00bc*/ 	.word	0xffffffff


	//   ....[1]....
        /*00c0*/ 	.word	0xffffffff


	//   ....[2]....
        /*00c4*/ 	.word	0xffffffff


	//   ....[3]....
        /*00c8*/ 	.word	0xffffffff


	//   ....[4]....
        /*00cc*/ 	.word	0xffffffff


	//   ....[5]....
        /*00d0*/ 	.word	0xffffffff


	//   ....[6]....
        /*00d4*/ 	.word	0xffffffff


	//   ....[7]....
        /*00d8*/ 	.word	0xffffffff


	//   ....[8]....
        /*00dc*/ 	.word	0xffffffff


	//   ....[9]....
        /*00e0*/ 	.word	0xffffffff


	//   ....[10]....
        /*00e4*/ 	.word	0xffffffff


	//   ....[11]....
        /*00e8*/ 	.word	0xffffffff


	//   ....[12]....
        /*00ec*/ 	.word	0xffffffff


	//   ....[13]....
        /*00f0*/ 	.word	0xffffffff


	//----- nvinfo : EIATTR_COOP_GROUP_INSTR_OFFSETS
	.align		4
.L_41:
        /*00f4*/ 	.byte	0x04, 0x28
        /*00f6*/ 	.short	(.L_43 - .L_42)


	//   ....[0]....
.L_42:
        /*00f8*/ 	.word	0x000000b0


	//   ....[1]....
        /*00fc*/ 	.word	0x00000520


	//   ....[2]....
        /*0100*/ 	.word	0x000006e0


	//   ....[3]....
        /*0104*/ 	.word	0x00000870


	//   ....[4]....
        /*0108*/ 	.word	0x00000960


	//   ....[5]....
        /*010c*/ 	.word	0x00000ac0


	//   ....[6]....
        /*0110*/ 	.word	0x00000c50


	//   ....[7]....
        /*0114*/ 	.word	0x00000e90


	//   ....[8]....
        /*0118*/ 	.word	0x00002400


	//   ....[9]....
        /*011c*/ 	.word	0x000032c0


	//   ....[10]....
        /*0120*/ 	.word	0x00003790


	//   ....[11]....
        /*0124*/ 	.word	0x000037c0


	//   ....[12]....
        /*0128*/ 	.word	0x000045a0


	//   ....[13]....
        /*012c*/ 	.word	0x000047b0


	//----- nvinfo : EIATTR_VRC_CTA_INIT_COUNT
	.align		4
.L_43:
        /*0130*/ 	.byte	0x02, 0x4a
        /*0132*/ 	.byte	0x80
	.zero		1


	//----- nvinfo : EIATTR_SYSCALL_OFFSETS
	.align		4
        /*0134*/ 	.byte	0x04, 0x46
        /*0136*/ 	.short	(.L_45 - .L_44)


	//   ....[0]....
.L_44:
        /*0138*/ 	.word	0x00006ce0


	//   ....[1]....
        /*013c*/ 	.word	0x00006dd0


	//   ....[2]....
        /*0140*/ 	.word	0x00007590


	//   ....[3]....
        /*0144*/ 	.word	0x00007d50


	//   ....[4]....
        /*0148*/ 	.word	0x000084f0


	//   ....[5]....
        /*014c*/ 	.word	0x00008ce0


	//   ....[6]....
        /*0150*/ 	.word	0x000094d0


	//   ....[7]....
        /*0154*/ 	.word	0x00009ce0


	//   ....[8]....
        /*0158*/ 	.word	0x0000a4d0


	//   ....[9]....
        /*015c*/ 	.word	0x0000ac70


	//----- nvinfo : EIATTR_MBARRIER_INSTR_OFFSETS
	.align		4
.L_45:
        /*0160*/ 	.byte	0x04, 0x39
        /*0162*/ 	.short	(.L_47 - .L_46)


	//   ....[0]....
.L_46:
        /*0164*/ 	.word	0x00000650
        /*0168*/ 	.word	0x000000ff
        /*016c*/ 	.word	0x00000000
        /*0170*/ 	.short	0x0100
        /*0172*/ 	.byte	0x04
	.zero		1


	//   ....[1]....
        /*0174*/ 	.word	0x00000660
        /*0178*/ 	.word	0x000000ff
        /*017c*/ 	.word	0x00000020
        /*0180*/ 	.short	0x0100
        /*0182*/ 	.byte	0x04
	.zero		1


	//   ....[2]....
        /*0184*/ 	.word	0x00000670
        /*0188*/ 	.word	0x000000ff
        /*018c*/ 	.word	0x00000008
        /*0190*/ 	.short	0x0100
        /*0192*/ 	.byte	0x04
	.zero		1


	//   ....[3]....
        /*0194*/ 	.word	0x00000680
        /*0198*/ 	.word	0x000000ff
        /*019c*/ 	.word	0x00000028
        /*01a0*/ 	.short	0x0100
        /*01a2*/ 	.byte	0x04
	.zero		1


	//   ....[4]....
        /*01a4*/ 	.word	0x00000690
        /*01a8*/ 	.word	0x000000ff
        /*01ac*/ 	.word	0x00000010
        /*01b0*/ 	.short	0x0100
        /*01b2*/ 	.byte	0x04
	.zero		1


	//   ....[5]....
        /*01b4*/ 	.word	0x000006a0
        /*01b8*/ 	.word	0x000000ff
        /*01bc*/ 	.word	0x00000030
        /*01c0*/ 	.short	0x0100
        /*01c2*/ 	.byte	0x04
	.zero		1


	//   ....[6]....
        /*01c4*/ 	.word	0x000006b0
        /*01c8*/ 	.word	0x000000ff
        /*01cc*/ 	.word	0x00000018
        /*01d0*/ 	.short	0x0100
        /*01d2*/ 	.byte	0x04
	.zero		1


	//   ....[7]....
        /*01d4*/ 	.word	0x000006c0
        /*01d8*/ 	.word	0x000000ff
        /*01dc*/ 	.word	0x00000038
        /*01e0*/ 	.short	0x0100
        /*01e2*/ 	.byte	0x04
	.zero		1


	//   ....[8]....
        /*01e4*/ 	.word	0x000007e0
        /*01e8*/ 	.word	0x000000ff
        /*01ec*/ 	.word	0x00000040
        /*01f0*/ 	.short	0x0100
        /*01f2*/ 	.byte	0x04
	.zero		1


	//   ....[9]....
        /*01f4*/ 	.word	0x000007f0
        /*01f8*/ 	.word	0x000000ff
        /*01fc*/ 	.word	0x00000060
        /*0200*/ 	.short	0x0100
        /*0202*/ 	.byte	0x04
	.zero		1


	//   ....[10]....
        /*0204*/ 	.word	0x00000800
        /*0208*/ 	.word	0x000000ff
        /*020c*/ 	.word	0x00000048
        /*0210*/ 	.short	0x0100
        /*0212*/ 	.byte	0x04
	.zero		1


	//   ....[11]....
        /*0214*/ 	.word	0x00000810
        /*0218*/ 	.word	0x000000ff
        /*021c*/ 	.word	0x00000068
        /*0220*/ 	.short	0x0100
        /*0222*/ 	.byte	0x04
	.zero		1


	//   ....[12]....
        /*0224*/ 	.word	0x00000820
        /*0228*/ 	.word	0x000000ff
        /*022c*/ 	.word	0x00000050
        /*0230*/ 	.short	0x0100
        /*0232*/ 	.byte	0x04
	.zero		1


	//   ....[13]....
        /*0234*/ 	.word	0x00000830
        /*0238*/ 	.word	0x000000ff
        /*023c*/ 	.word	0x00000070
        /*0240*/ 	.short	0x0100
        /*0242*/ 	.byte	0x04
	.zero		1


	//   ....[14]....
        /*0244*/ 	.word	0x00000840
        /*0248*/ 	.word	0x000000ff
        /*024c*/ 	.word	0x00000058
        /*0250*/ 	.short	0x0100
        /*0252*/ 	.byte	0x04
	.zero		1


	//   ....[15]....
        /*0254*/ 	.word	0x00000850
        /*0258*/ 	.word	0x000000ff
        /*025c*/ 	.word	0x00000078
        /*0260*/ 	.short	0x0100
        /*0262*/ 	.byte	0x04
	.zero		1


	//   ....[16]....
        /*0264*/ 	.word	0x00000930
        /*0268*/ 	.word	0x000000ff
        /*026c*/ 	.word	0x00000080
        /*0270*/ 	.short	0x0100
        /*0272*/ 	.byte	0x06
	.zero		1


	//   ....[17]....
        /*0274*/ 	.word	0x00000940
        /*0278*/ 	.word	0x000000ff
        /*027c*/ 	.word	0x00000088
        /*0280*/ 	.short	0x0100
        /*0282*/ 	.byte	0x06
	.zero		1


	//   ....[18]....
        /*0284*/ 	.word	0x00000a70
        /*0288*/ 	.word	0x000000ff
        /*028c*/ 	.word	0x00000090
        /*0290*/ 	.short	0x0100
        /*0292*/ 	.byte	0x06
	.zero		1


	//   ....[19]....
        /*0294*/ 	.word	0x00000a80
        /*0298*/ 	.word	0x000000ff
        /*029c*/ 	.word	0x000000a0
        /*02a0*/ 	.short	0x0100
        /*02a2*/ 	.byte	0x06
	.zero		1


	//   ....[20]....
        /*02a4*/ 	.word	0x00000a90
        /*02a8*/ 	.word	0x000000ff
        /*02ac*/ 	.word	0x00000098
        /*02b0*/ 	.short	0x0100
        /*02b2*/ 	.byte	0x06
	.zero		1


	//   ....[21]....
        /*02b4*/ 	.word	0x00000aa0
        /*02b8*/ 	.word	0x000000ff
        /*02bc*/ 	.word	0x000000a8
        /*02c0*/ 	.short	0x0100
        /*02c2*/ 	.byte	0x06
	.zero		1


	//   ....[22]....
        /*02c4*/ 	.word	0x00000bc0
        /*02c8*/ 	.word	0x000000ff
        /*02cc*/ 	.word	0x000000b0
        /*02d0*/ 	.short	0x0100
        /*02d2*/ 	.byte	0x04
	.zero		1


	//   ....[23]....
        /*02d4*/ 	.word	0x00000bd0
        /*02d8*/ 	.word	0x000000ff
        /*02dc*/ 	.word	0x000000d0
        /*02e0*/ 	.short	0x0100
        /*02e2*/ 	.byte	0x04
	.zero		1


	//   ....[24]....
        /*02e4*/ 	.word	0x00000be0
        /*02e8*/ 	.word	0x000000ff
        /*02ec*/ 	.word	0x000000b8
        /*02f0*/ 	.short	0x0100
        /*02f2*/ 	.byte	0x04
	.zero		1


	//   ....[25]....
        /*02f4*/ 	.word	0x00000bf0
        /*02f8*/ 	.word	0x000000ff
        /*02fc*/ 	.word	0x000000d8
        /*0300*/ 	.short	0x0100
        /*0302*/ 	.byte	0x04
	.zero		1


	//   ....[26]....
        /*0304*/ 	.word	0x00000c00
        /*0308*/ 	.word	0x000000ff
        /*030c*/ 	.word	0x000000c0
        /*0310*/ 	.short	0x0100
        /*0312*/ 	.byte	0x04
	.zero		1


	//   ....[27]....
        /*0314*/ 	.word	0x00000c10
        /*0318*/ 	.word	0x000000ff
        /*031c*/ 	.word	0x000000e0
        /*0320*/ 	.short	0x0100
        /*0322*/ 	.byte	0x04
	.zero		1


	//   ....[28]....
        /*0324*/ 	.word	0x00000c20
        /*0328*/ 	.word	0x000000ff
        /*032c*/ 	.word	0x000000c8
        /*0330*/ 	.short	0x0100
        /*0332*/ 	.byte	0x04
	.zero		1


	//   ....[29]....
        /*0334*/ 	.word	0x00000c30
        /*0338*/ 	.word	0x000000ff
        /*033c*/ 	.word	0x000000e8
        /*0340*/ 	.short	0x0100
        /*0342*/ 	.byte	0x04
	.zero		1


	//   ....[30]....
        /*0344*/ 	.word	0x00000d20
        /*0348*/ 	.word	0x000000ff
        /*034c*/ 	.word	0x000000f0
        /*0350*/ 	.short	0x0100
        /*0352*/ 	.byte	0x04
	.zero		1


	//   ....[31]....
        /*0354*/ 	.word	0x00000d30
        /*0358*/ 	.word	0x000000ff
        /*035c*/ 	.word	0x00000100
        /*0360*/ 	.short	0x0100
        /*0362*/ 	.byte	0x04
	.zero		1


	//   ....[32]....
        /*0364*/ 	.word	0x00000d40
        /*0368*/ 	.word	0x000000ff
        /*036c*/ 	.word	0x000000f8
        /*0370*/ 	.short	0x0100
        /*0372*/ 	.byte	0x04
	.zero		1


	//   ....[33]....
        /*0374*/ 	.word	0x00000d50
        /*0378*/ 	.word	0x000000ff
        /*037c*/ 	.word	0x00000108
        /*0380*/ 	.short	0x0100
        /*0382*/ 	.byte	0x04
	.zero		1


	//   ....[34]....
        /*0384*/ 	.word	0x00000e50
        /*0388*/ 	.word	0x000000ff
        /*038c*/ 	.word	0x00000110
        /*0390*/ 	.short	0x0100
        /*0392*/ 	.byte	0x06
	.zero		1


	//   ....[35]....
        /*0394*/ 	.word	0x00001a50
        /*0398*/ 	.word	0x00000000
        /*039c*/ 	.word	0x00000100
        /*03a0*/ 	.short	0x010a
        /*03a2*/ 	.byte	0xff
	.zero		1


	//   ....[36]....
        /*03a4*/ 	.word	0x00001a80
        /*03a8*/ 	.word	0x00000000
        /*03ac*/ 	.word	0x000000f0
        /*03b0*/ 	.short	0x0101
        /*03b2*/ 	.byte	0xff
	.zero		1


	//   ....[37]....
        /*03b4*/ 	.word	0x00001b40
        /*03b8*/ 	.word	0x000000ff
        /*03bc*/ 	.word	0x00000020
        /*03c0*/ 	.short	0x010a
        /*03c2*/ 	.byte	0x04
	.zero		1


	//   ....[38]....
        /*03c4*/ 	.word	0x00001c10
        /*03c8*/ 	.word	0x000000ff
        /*03cc*/ 	.word	0x00000020
        /*03d0*/ 	.short	0x010a
        /*03d2*/ 	.byte	0x21
	.zero		1


	//   ....[39]....
        /*03d4*/ 	.word	0x00001dc0
        /*03d8*/ 	.word	0x000000ff
        /*03dc*/ 	.word	0x00000020
        /*03e0*/ 	.short	0x010a
        /*03e2*/ 	.byte	0x05
	.zero		1


	//   ....[40]....
        /*03e4*/ 	.word	0x00001fa0
        /*03e8*/ 	.word	0x000000ff
        /*03ec*/ 	.word	0x00000088
        /*03f0*/ 	.short	0x0101
        /*03f2*/ 	.byte	0x0e
	.zero		1


	//   ....[41]....
        /*03f4*/ 	.word	0x00001fc0
        /*03f8*/ 	.word	0x000000ff
        /*03fc*/ 	.word	0x00000020
        /*0400*/ 	.short	0x010a
        /*0402*/ 	.byte	0x04
	.zero		1


	//   ....[42]....
        /*0404*/ 	.word	0x00002040
        /*0408*/ 	.word	0x000000ff
        /*040c*/ 	.word	0x00000020
        /*0410*/ 	.short	0x010a
        /*0412*/ 	.byte	0x07
	.zero		1


	//   ....[43]....
        /*0414*/ 	.word	0x00002180
        /*0418*/ 	.word	0x000000ff
        /*041c*/ 	.word	0x00000020
        /*0420*/ 	.short	0x010a
        /*0422*/ 	.byte	0x04
	.zero		1


	//   ....[44]....
        /*0424*/ 	.word	0x00002430
        /*0428*/ 	.word	0x00000003
        /*042c*/ 	.word	0x00000090
        /*0430*/ 	.short	0x010a
        /*0432*/ 	.byte	0xff
	.zero		1


	//   ....[45]....
        /*0434*/ 	.word	0x00002580
        /*0438*/ 	.word	0x00000000
        /*043c*/ 	.word	0x00000000
        /*0440*/ 	.short	0x0101
        /*0442*/ 	.byte	0xff
	.zero		1


	//   ....[46]....
        /*0444*/ 	.word	0x00002b40
        /*0448*/ 	.word	0x000000ff
        /*044c*/ 	.word	0x00000000
        /*0450*/ 	.short	0x010a
        /*0452*/ 	.byte	0x04
	.zero		1


	//   ....[47]....
        /*0454*/ 	.word	0x00002bd0
        /*0458*/ 	.word	0x000000ff
        /*045c*/ 	.word	0x00000000
        /*0460*/ 	.short	0x010a
        /*0462*/ 	.byte	0x05
	.zero		1


	//   ....[48]....
        /*0464*/ 	.word	0x00002c60
        /*0468*/ 	.word	0x000000ff
        /*046c*/ 	.word	0x00000000
        /*0470*/ 	.short	0x010a
        /*0472*/ 	.byte	0x05
	.zero		1


	//   ....[49]....
        /*0474*/ 	.word	0x00002d00
        /*0478*/ 	.word	0x00000000
        /*047c*/ 	.word	0x00000000
        /*0480*/ 	.short	0x010a
        /*0482*/ 	.byte	0xff
	.zero		1


	//   ....[50]....
        /*0484*/ 	.word	0x00002e20
        /*0488*/ 	.word	0x00000000
        /*048c*/ 	.word	0x000000f0
        /*0490*/ 	.short	0x010a
        /*0492*/ 	.byte	0xff
	.zero		1


	//   ....[51]....
        /*0494*/ 	.word	0x00002e90
        /*0498*/ 	.word	0x00000000
        /*049c*/ 	.word	0x00000000
        /*04a0*/ 	.short	0x0101
        /*04a2*/ 	.byte	0xff
	.zero		1


	//   ....[52]....
        /*04a4*/ 	.word	0x00002eb0
        /*04a8*/ 	.word	0x000000ff
        /*04ac*/ 	.word	0x000000a0
        /*04b0*/ 	.short	0x010a
        /*04b2*/ 	.byte	0x04
	.zero		1


	//   ....[53]....
        /*04b4*/ 	.word	0x00002fd0
        /*04b8*/ 	.word	0x00000000
        /*04bc*/ 	.word	0x00000090
        /*04c0*/ 	.short	0x010a
        /*04c2*/ 	.byte	0xff
	.zero		1


	//   ....[54]....
        /*04c4*/ 	.word	0x000030d0
        /*04c8*/ 	.word	0x00000000
        /*04cc*/ 	.word	0x00000000
        /*04d0*/ 	.short	0x0101
        /*04d2*/ 	.byte	0xff
	.zero		1


	//   ....[55]....
        /*04d4*/ 	.word	0x00003160
        /*04d8*/ 	.word	0x000000ff
        /*04dc*/ 	.word	0x000000a0
        /*04e0*/ 	.short	0x0106
        /*04e2*/ 	.byte	0x04
	.zero		1


	//   ....[56]....
        /*04e4*/ 	.word	0x00003180
        /*04e8*/ 	.word	0x000000ff
        /*04ec*/ 	.word	0x000000a0
        /*04f0*/ 	.short	0x010a
        /*04f2*/ 	.byte	0x04
	.zero		1


	//   ....[57]....
        /*04f4*/ 	.word	0x00003210
        /*04f8*/ 	.word	0x000000ff
        /*04fc*/ 	.word	0x000000a0
        /*0500*/ 	.short	0x0106
        /*0502*/ 	.byte	0x07
	.zero		1


	//   ....[58]....
        /*0504*/ 	.word	0x00003250
        /*0508*/ 	.word	0x00000000
        /*050c*/ 	.word	0x000000a0
        /*0510*/ 	.short	0x010a
        /*0512*/ 	.byte	0xff
	.zero		1


	//   ....[59]....
        /*0514*/ 	.word	0x00003490
        /*0518*/ 	.word	0x000000ff
        /*051c*/ 	.word	0x00000008
        /*0520*/ 	.short	0x010a
        /*0522*/ 	.byte	0x05
	.zero		1


	//   ....[60]....
        /*0524*/ 	.word	0x000034b0
        /*0528*/ 	.word	0x000000ff
        /*052c*/ 	.word	0x00000008
        /*0530*/ 	.short	0x010a
        /*0532*/ 	.byte	0x05
	.zero		1


	//   ....[61]....
        /*0534*/ 	.word	0x00003640
        /*0538*/ 	.word	0x000000ff
        /*053c*/ 	.word	0x00000008
        /*0540*/ 	.short	0x010a
        /*0542*/ 	.byte	0x05
	.zero		1


	//   ....[62]....
        /*0544*/ 	.word	0x00003660
        /*0548*/ 	.word	0x000000ff
        /*054c*/ 	.word	0x00000008
        /*0550*/ 	.short	0x010a
        /*0552*/ 	.byte	0x05
	.zero		1


	//   ....[63]....
        /*0554*/ 	.word	0x00003720
        /*0558*/ 	.word	0x000000ff
        /*055c*/ 	.word	0x00000000
        /*0560*/ 	.short	0x0101
        /*0562*/ 	.byte	0x04
	.zero		1


	//   ....[64]....
        /*0564*/ 	.word	0x00003ae0
        /*0568*/ 	.word	0x00000000
        /*056c*/ 	.word	0x00000090
        /*0570*/ 	.short	0x010a
        /*0572*/ 	.byte	0xff
	.zero		1


	//   ....[65]....
        /*0574*/ 	.word	0x00003ba0
        /*0578*/ 	.word	0x00000000
        /*057c*/ 	.word	0x00000000
        /*0580*/ 	.short	0x0101
        /*0582*/ 	.byte	0xff
	.zero		1


	//   ....[66]....
        /*0584*/ 	.word	0x00003c60
        /*0588*/ 	.word	0x000000ff
        /*058c*/ 	.word	0x00000000
        /*0590*/ 	.short	0x010a
        /*0592*/ 	.byte	0x04
	.zero		1


	//   ....[67]....
        /*0594*/ 	.word	0x00003c70
        /*0598*/ 	.word	0x000000ff
        /*059c*/ 	.word	0x000000d0
        /*05a0*/ 	.short	0x010a
        /*05a2*/ 	.byte	0x2e
	.zero		1


	//   ....[68]....
        /*05a4*/ 	.word	0x00003d20
        /*05a8*/ 	.word	0x000000ff
        /*05ac*/ 	.word	0x00000000
        /*05b0*/ 	.short	0x010a
        /*05b2*/ 	.byte	0x07
	.zero		1


	//   ....[69]....
        /*05b4*/ 	.word	0x00003e50
        /*05b8*/ 	.word	0x000000ff
        /*05bc*/ 	.word	0x00000000
        /*05c0*/ 	.short	0x010a
        /*05c2*/ 	.byte	0x04
	.zero		1


	//   ....[70]....
        /*05c4*/ 	.word	0x00004290
        /*05c8*/ 	.word	0x000000ff
        /*05cc*/ 	.word	0x00000000
        /*05d0*/ 	.short	0x010a
        /*05d2*/ 	.byte	0x04
	.zero		1


	//   ....[71]....
        /*05d4*/ 	.word	0x00004320
        /*05d8*/ 	.word	0x000000ff
        /*05dc*/ 	.word	0x00000000
        /*05e0*/ 	.short	0x010a
        /*05e2*/ 	.byte	0x05
	.zero		1


	//   ....[72]....
        /*05e4*/ 	.word	0x000043b0
        /*05e8*/ 	.word	0x000000ff
        /*05ec*/ 	.word	0x00000000
        /*05f0*/ 	.short	0x010a
        /*05f2*/ 	.byte	0x05
	.zero		1


	//   ....[73]....
        /*05f4*/ 	.word	0x00004450
        /*05f8*/ 	.word	0x00000000
        /*05fc*/ 	.word	0x00000000
        /*0600*/ 	.short	0x010a
        /*0602*/ 	.byte	0xff
	.zero		1


	//   ....[74]....
        /*0604*/ 	.word	0x00004490
        /*0608*/ 	.word	0x00000000
        /*060c*/ 	.word	0x00000000
        /*0610*/ 	.short	0x010a
        /*0612*/ 	.byte	0xff
	.zero		1


	//   ....[75]....
        /*0614*/ 	.word	0x00004500
        /*0618*/ 	.word	0x000000ff
        /*061c*/ 	.word	0x00000000
        /*0620*/ 	.short	0x0101
        /*0622*/ 	.byte	0x04
	.zero		1


	//   ....[76]....
        /*0624*/ 	.word	0x00004540
        /*0628*/ 	.word	0x000000ff
        /*062c*/ 	.word	0x00000110
        /*0630*/ 	.short	0x010a
        /*0632*/ 	.byte	0x29
	.zero		1


	//   ....[77]....
        /*0634*/ 	.word	0x00004590
        /*0638*/ 	.word	0x000000ff
        /*063c*/ 	.word	0x00000000
        /*0640*/ 	.short	0x0101
        /*0642*/ 	.byte	0x04
	.zero		1


	//   ....[78]....
        /*0644*/ 	.word	0x00004a10
        /*0648*/ 	.word	0x0000000c
        /*064c*/ 	.word	0x00000090
        /*0650*/ 	.short	0x010a
        /*0652*/ 	.byte	0xff
	.zero		1


	//   ....[79]....
        /*0654*/ 	.word	0x00004b80
        /*0658*/ 	.word	0x00000000
        /*065c*/ 	.word	0x00000000
        /*0660*/ 	.short	0x0101
        /*0662*/ 	.byte	0xff
	.zero		1


	//   ....[80]....
        /*0664*/ 	.word	0x00005020
        /*0668*/ 	.word	0x000000ff
        /*066c*/ 	.word	0x00000088
        /*0670*/ 	.short	0x010a
        /*0672*/ 	.byte	0x15
	.zero		1


	//   ....[81]....
        /*0674*/ 	.word	0x000051a0
        /*0678*/ 	.word	0x000000ff
        /*067c*/ 	.word	0x00000060
        /*0680*/ 	.short	0x010a
        /*0682*/ 	.byte	0x15
	.zero		1


	//   ....[82]....
        /*0684*/ 	.word	0x00005390
        /*0688*/ 	.word	0x000000ff
        /*068c*/ 	.word	0x00000040
        /*0690*/ 	.short	0x010b
        /*0692*/ 	.byte	0x15
	.zero		1


	//   ....[83]....
        /*0694*/ 	.word	0x000053a0
        /*0698*/ 	.word	0x000000ff
        /*069c*/ 	.word	0x00000000
        /*06a0*/ 	.short	0x0101
        /*06a2*/ 	.byte	0x06
	.zero		1


	//   ....[84]....
        /*06a4*/ 	.word	0x000053b0
        /*06a8*/ 	.word	0x000000ff
        /*06ac*/ 	.word	0x00000068
        /*06b0*/ 	.short	0x010a
        /*06b2*/ 	.byte	0x15
	.zero		1


	//   ....[85]....
        /*06b4*/ 	.word	0x00005570
        /*06b8*/ 	.word	0x000000ff
        /*06bc*/ 	.word	0x00000048
        /*06c0*/ 	.short	0x010b
        /*06c2*/ 	.byte	0x15
	.zero		1


	//   ....[86]....
        /*06c4*/ 	.word	0x00005580
        /*06c8*/ 	.word	0x000000ff
        /*06cc*/ 	.word	0x00000000
        /*06d0*/ 	.short	0x0101
        /*06d2*/ 	.byte	0x07
	.zero		1


	//   ....[87]....
        /*06d4*/ 	.word	0x00005590
        /*06d8*/ 	.word	0x000000ff
        /*06dc*/ 	.word	0x00000070
        /*06e0*/ 	.short	0x010a
        /*06e2*/ 	.byte	0x15
	.zero		1


	//   ....[88]....
        /*06e4*/ 	.word	0x00005740
        /*06e8*/ 	.word	0x000000ff
        /*06ec*/ 	.word	0x00000050
        /*06f0*/ 	.short	0x010b
        /*06f2*/ 	.byte	0x15
	.zero		1


	//   ....[89]....
        /*06f4*/ 	.word	0x00005750
        /*06f8*/ 	.word	0x000000ff
        /*06fc*/ 	.word	0x00000000
        /*0700*/ 	.short	0x0101
        /*0702*/ 	.byte	0x1d
	.zero		1


	//   ....[90]....
        /*0704*/ 	.word	0x00005760
        /*0708*/ 	.word	0x000000ff
        /*070c*/ 	.word	0x00000078
        /*0710*/ 	.short	0x010a
        /*0712*/ 	.byte	0x15
	.zero		1


	//   ....[91]....
        /*0714*/ 	.word	0x00005930
        /*0718*/ 	.word	0x000000ff
        /*071c*/ 	.word	0x00000058
        /*0720*/ 	.short	0x010b
        /*0722*/ 	.byte	0x15
	.zero		1


	//   ....[92]....
        /*0724*/ 	.word	0x00005940
        /*0728*/ 	.word	0x000000ff
        /*072c*/ 	.word	0x00000000
        /*0730*/ 	.short	0x0101
        /*0732*/ 	.byte	0x1e
	.zero		1


	//   ....[93]....
        /*0734*/ 	.word	0x00005950
        /*0738*/ 	.word	0x000000ff
        /*073c*/ 	.word	0x00000060
        /*0740*/ 	.short	0x010a
        /*0742*/ 	.byte	0x15
	.zero		1


	//   ....[94]....
        /*0744*/ 	.word	0x00005b10
        /*0748*/ 	.word	0x000000ff
        /*074c*/ 	.word	0x00000040
        /*0750*/ 	.short	0x010b
        /*0752*/ 	.byte	0x15
	.zero		1


	//   ....[95]....
        /*0754*/ 	.word	0x00005b20
        /*0758*/ 	.word	0x000000ff
        /*075c*/ 	.word	0x00000000
        /*0760*/ 	.short	0x0101
        /*0762*/ 	.byte	0x06
	.zero		1


	//   ....[96]....
        /*0764*/ 	.word	0x00005b30
        /*0768*/ 	.word	0x000000ff
        /*076c*/ 	.word	0x00000068
        /*0770*/ 	.short	0x010a
        /*0772*/ 	.byte	0x15
	.zero		1


	//   ....[97]....
        /*0774*/ 	.word	0x00005cf0
        /*0778*/ 	.word	0x000000ff
        /*077c*/ 	.word	0x00000048
        /*0780*/ 	.short	0x010b
        /*0782*/ 	.byte	0x15
	.zero		1


	//   ....[98]....
        /*0784*/ 	.word	0x00005d00
        /*0788*/ 	.word	0x000000ff
        /*078c*/ 	.word	0x00000000
        /*0790*/ 	.short	0x0101
        /*0792*/ 	.byte	0x07
	.zero		1


	//   ....[99]....
        /*0794*/ 	.word	0x00005d10
        /*0798*/ 	.word	0x000000ff
        /*079c*/ 	.word	0x00000070
        /*07a0*/ 	.short	0x010a
        /*07a2*/ 	.byte	0x15
	.zero		1


	//   ....[100]....
        /*07a4*/ 	.word	0x00005ec0
        /*07a8*/ 	.word	0x000000ff
        /*07ac*/ 	.word	0x00000050
        /*07b0*/ 	.short	0x010b
        /*07b2*/ 	.byte	0x15
	.zero		1


	//   ....[101]....
        /*07b4*/ 	.word	0x00005ed0
        /*07b8*/ 	.word	0x000000ff
        /*07bc*/ 	.word	0x00000000
        /*07c0*/ 	.short	0x0101
        /*07c2*/ 	.byte	0x1d
	.zero		1


	//   ....[102]....
        /*07c4*/ 	.word	0x00005ee0
        /*07c8*/ 	.word	0x000000ff
        /*07cc*/ 	.word	0x00000078
        /*07d0*/ 	.short	0x010a
        /*07d2*/ 	.byte	0x15
	.zero		1


	//   ....[103]....
        /*07d4*/ 	.word	0x00006120
        /*07d8*/ 	.word	0x000000ff
        /*07dc*/ 	.word	0x00000058
        /*07e0*/ 	.short	0x010b
        /*07e2*/ 	.byte	0x15
	.zero		1


	//   ....[104]....
        /*07e4*/ 	.word	0x00006130
        /*07e8*/ 	.word	0x000000ff
        /*07ec*/ 	.word	0x00000000
        /*07f0*/ 	.short	0x0101
        /*07f2*/ 	.byte	0x1e
	.zero		1


	//   ....[105]....
        /*07f4*/ 	.word	0x00006160
        /*07f8*/ 	.word	0x000000ff
        /*07fc*/ 	.word	0x00000060
        /*0800*/ 	.short	0x010a
        /*0802*/ 	.byte	0x15
	.zero		1


	//   ....[106]....
        /*0804*/ 	.word	0x00006180
        /*0808*/ 	.word	0x000000ff
        /*080c*/ 	.word	0x00000068
        /*0810*/ 	.short	0x010a
        /*0812*/ 	.byte	0x15
	.zero		1


	//   ....[107]....
        /*0814*/ 	.word	0x000061a0
        /*0818*/ 	.word	0x000000ff
        /*081c*/ 	.word	0x00000070
        /*0820*/ 	.short	0x010a
        /*0822*/ 	.byte	0x15
	.zero		1


	//   ....[108]....
        /*0824*/ 	.word	0x000061f0
        /*0828*/ 	.word	0x00000002
        /*082c*/ 	.word	0x00000078
        /*0830*/ 	.short	0x010a
        /*0832*/ 	.byte	0xff
	.zero		1


	//   ....[109]....
        /*0834*/ 	.word	0x00006550
        /*0838*/ 	.word	0x00000000
        /*083c*/ 	.word	0x00000090
        /*0840*/ 	.short	0x010a
        /*0842*/ 	.byte	0xff
	.zero		1


	//   ....[110]....
        /*0844*/ 	.word	0x00006620
        /*0848*/ 	.word	0x00000000
        /*084c*/ 	.word	0x00000000
        /*0850*/ 	.short	0x0101
        /*0852*/ 	.byte	0xff
	.zero		1


	//   ....[111]....
        /*0854*/ 	.word	0x00007260
        /*0858*/ 	.word	0x000000ff
        /*085c*/ 	.word	0x00000040
        /*0860*/ 	.short	0x010a
        /*0862*/ 	.byte	0x2b
	.zero		1


	//   ....[112]....
        /*0864*/ 	.word	0x00007290
        /*0868*/ 	.word	0x00000048
        /*086c*/ 	.word	0x000000b0
        /*0870*/ 	.short	0x010a
        /*0872*/ 	.byte	0xff
	.zero		1


	//   ....[113]....
        /*0874*/ 	.word	0x00007380
        /*0878*/ 	.word	0x000000ff
        /*087c*/ 	.word	0x00000040
        /*0880*/ 	.short	0x010a
        /*0882*/ 	.byte	0x2b
	.zero		1


	//   ....[114]....
        /*0884*/ 	.word	0x00007470
        /*0888*/ 	.word	0x00000048
        /*088c*/ 	.word	0x000000b0
        /*0890*/ 	.short	0x010a
        /*0892*/ 	.byte	0xff
	.zero		1


	//   ....[115]....
        /*0894*/ 	.word	0x00007a80
        /*0898*/ 	.word	0x00000000
        /*089c*/ 	.word	0x00000000
        /*08a0*/ 	.short	0x0101
        /*08a2*/ 	.byte	0xff
	.zero		1


	//   ....[116]....
        /*08a4*/ 	.word	0x00007a90
        /*08a8*/ 	.word	0x00000002
        /*08ac*/ 	.word	0x00000040
        /*08b0*/ 	.short	0x010a
        /*08b2*/ 	.byte	0xff
	.zero		1


	//   ....[117]....
        /*08b4*/ 	.word	0x00007b70
        /*08b8*/ 	.word	0x00000002
        /*08bc*/ 	.word	0x00000040
        /*08c0*/ 	.short	0x010a
        /*08c2*/ 	.byte	0xff
	.zero		1


	//   ....[118]....
        /*08c4*/ 	.word	0x00008220
        /*08c8*/ 	.word	0x00000010
        /*08cc*/ 	.word	0x00000000
        /*08d0*/ 	.short	0x0101
        /*08d2*/ 	.byte	0xff
	.zero		1


	//   ....[119]....
        /*08d4*/ 	.word	0x00008240
        /*08d8*/ 	.word	0x00000000
        /*08dc*/ 	.word	0x00000040
        /*08e0*/ 	.short	0x010a
        /*08e2*/ 	.byte	0xff
	.zero		1


	//   ....[120]....
        /*08e4*/ 	.word	0x00008310
        /*08e8*/ 	.word	0x00000000
        /*08ec*/ 	.word	0x00000040
        /*08f0*/ 	.short	0x010a
        /*08f2*/ 	.byte	0xff
	.zero		1


	//   ....[121]....
        /*08f4*/ 	.word	0x000089d0
        /*08f8*/ 	.word	0x00000010
        /*08fc*/ 	.word	0x00000000
        /*0900*/ 	.short	0x0101
        /*0902*/ 	.byte	0xff
	.zero		1


	//   ....[122]....
        /*0904*/ 	.word	0x000089f0
        /*0908*/ 	.word	0x00000000
        /*090c*/ 	.word	0x00000040
        /*0910*/ 	.short	0x010a
        /*0912*/ 	.byte	0xff
	.zero		1


	//   ....[123]....
        /*0914*/ 	.word	0x00008ac0
        /*0918*/ 	.word	0x00000000
        /*091c*/ 	.word	0x00000040
        /*0920*/ 	.short	0x010a
        /*0922*/ 	.byte	0xff
	.zero		1


	//   ....[124]....
        /*0924*/ 	.word	0x000091b0
        /*0928*/ 	.word	0x00000010
        /*092c*/ 	.word	0x00000000
        /*0930*/ 	.short	0x0101
        /*0932*/ 	.byte	0xff
	.zero		1


	//   ....[125]....
        /*0934*/ 	.word	0x000091d0
        /*0938*/ 	.word	0x00000000
        /*093c*/ 	.word	0x00000040
        /*0940*/ 	.short	0x010a
        /*0942*/ 	.byte	0xff
	.zero		1


	//   ....[126]....
        /*0944*/ 	.word	0x000092a0
        /*0948*/ 	.word	0x00000000
        /*094c*/ 	.word	0x00000040
        /*0950*/ 	.short	0x010a
        /*0952*/ 	.byte	0xff
	.zero		1


	//   ....[127]....
        /*0954*/ 	.word	0x000099c0
        /*0958*/ 	.word	0x00000010
        /*095c*/ 	.word	0x00000000
        /*0960*/ 	.short	0x0101
        /*0962*/ 	.byte	0xff
	.zero		1


	//   ....[128]....
        /*0964*/ 	.word	0x000099e0
        /*0968*/ 	.word	0x00000000
        /*096c*/ 	.word	0x00000040
        /*0970*/ 	.short	0x010a
        /*0972*/ 	.byte	0xff
	.zero		1


	//   ....[129]....
        /*0974*/ 	.word	0x00009ab0
        /*0978*/ 	.word	0x00000000
        /*097c*/ 	.word	0x00000040
        /*0980*/ 	.short	0x010a
        /*0982*/ 	.byte	0xff
	.zero		1


	//   ....[130]....
        /*0984*/ 	.word	0x0000a1b0
        /*0988*/ 	.word	0x00000010
        /*098c*/ 	.word	0x00000000
        /*0990*/ 	.short	0x0101
        /*0992*/ 	.byte	0xff
	.zero		1


	//   ....[131]....
        /*0994*/ 	.word	0x0000a1d0
        /*0998*/ 	.word	0x00000000
        /*099c*/ 	.word	0x00000040
        /*09a0*/ 	.short	0x010a
        /*09a2*/ 	.byte	0xff
	.zero		1


	//   ....[132]....
        /*09a4*/ 	.word	0x0000a2a0
        /*09a8*/ 	.word	0x00000000
        /*09ac*/ 	.word	0x00000040
        /*09b0*/ 	.short	0x010a
        /*09b2*/ 	.byte	0xff
	.zero		1


	//   ....[133]....
        /*09b4*/ 	.word	0x0000a9a0
        /*09b8*/ 	.word	0x00000010
        /*09bc*/ 	.word	0x00000000
        /*09c0*/ 	.short	0x0101
        /*09c2*/ 	.byte	0xff
	.zero		1


	//   ....[134]....
        /*09c4*/ 	.word	0x0000a9c0
        /*09c8*/ 	.word	0x00000000
        /*09cc*/ 	.word	0x00000040
        /*09d0*/ 	.short	0x010a
        /*09d2*/ 	.byte	0xff
	.zero		1


	//   ....[135]....
        /*09d4*/ 	.word	0x0000aa90
        /*09d8*/ 	.word	0x00000000
        /*09dc*/ 	.word	0x00000040
        /*09e0*/ 	.short	0x010a
        /*09e2*/ 	.byte	0xff
	.zero		1


	//   ....[136]....
        /*09e4*/ 	.word	0x0000ad00
        /*09e8*/ 	.word	0x00000048
        /*09ec*/ 	.word	0x00000000
        /*09f0*/ 	.short	0x0101
        /*09f2*/ 	.byte	0xff
	.zero		1


	//   ....[137]....
        /*09f4*/ 	.word	0x0000b190
        /*09f8*/ 	.word	0x00000000
        /*09fc*/ 	.word	0x00000000
        /*0a00*/ 	.short	0x0101
        /*0a02*/ 	.byte	0xff
	.zero		1


	//   ....[138]....
        /*0a04*/ 	.word	0x0000b440
        /*0a08*/ 	.word	0x000000ff
        /*0a0c*/ 	.word	0x00000000
        /*0a10*/ 	.short	0x0101
        /*0a12*/ 	.byte	0x04
	.zero		1


	//   ....[139]....
        /*0a14*/ 	.word	0x0000b460
        /*0a18*/ 	.word	0x00000000
        /*0a1c*/ 	.word	0x00000100
        /*0a20*/ 	.short	0x010a
        /*0a22*/ 	.byte	0xff
	.zero		1


	//   ....[140]....
        /*0a24*/ 	.word	0x0000b4c0
        /*0a28*/ 	.word	0x00000000
        /*0a2c*/ 	.word	0x00000020
        /*0a30*/ 	.short	0x010a
        /*0a32*/ 	.byte	0xff
	.zero		1


	//   ....[141]....
        /*0a34*/ 	.word	0x0000b520
        /*0a38*/ 	.word	0x00000000
        /*0a3c*/ 	.word	0x00000020
        /*0a40*/ 	.short	0x010a
        /*0a42*/ 	.byte	0xff
	.zero		1


	//   ....[142]....
        /*0a44*/ 	.word	0x0000b570
        /*0a48*/ 	.word	0x00000003
        /*0a4c*/ 	.word	0x00000090
        /*0a50*/ 	.short	0x010a
        /*0a52*/ 	.byte	0xff
	.zero		1


	//   ....[143]....
        /*0a54*/ 	.word	0x0000b5d0
        /*0a58*/ 	.word	0x00000000
        /*0a5c*/ 	.word	0x00000000
        /*0a60*/ 	.short	0x010a
        /*0a62*/ 	.byte	0xff
	.zero		1


	//   ....[144]....
        /*0a64*/ 	.word	0x0000b630
        /*0a68*/ 	.word	0x00000000
        /*0a6c*/ 	.word	0x00000000
        /*0a70*/ 	.short	0x010a
        /*0a72*/ 	.byte	0xff
	.zero		1


	//   ....[145]....
        /*0a74*/ 	.word	0x0000b690
        /*0a78*/ 	.word	0x00000000
        /*0a7c*/ 	.word	0x00000000
        /*0a80*/ 	.short	0x010a
        /*0a82*/ 	.byte	0xff
	.zero		1


	//   ....[146]....
        /*0a84*/ 	.word	0x0000b6e0
        /*0a88*/ 	.word	0x00000000
        /*0a8c*/ 	.word	0x000000f0
        /*0a90*/ 	.short	0x010a
        /*0a92*/ 	.byte	0xff
	.zero		1


	//   ....[147]....
        /*0a94*/ 	.word	0x0000b740
        /*0a98*/ 	.word	0x00000000
        /*0a9c*/ 	.word	0x000000a0
        /*0aa0*/ 	.short	0x010a
        /*0aa2*/ 	.byte	0xff
	.zero		1


	//   ....[148]....
        /*0aa4*/ 	.word	0x0000b790
        /*0aa8*/ 	.word	0x00000000
        /*0aac*/ 	.word	0x00000090
        /*0ab0*/ 	.short	0x010a
        /*0ab2*/ 	.byte	0xff
	.zero		1


	//   ....[149]....
        /*0ab4*/ 	.word	0x0000b7f0
        /*0ab8*/ 	.word	0x00000000
        /*0abc*/ 	.word	0x000000a0
        /*0ac0*/ 	.short	0x010a
        /*0ac2*/ 	.byte	0xff
	.zero		1


	//   ....[150]....
        /*0ac4*/ 	.word	0x0000b850
        /*0ac8*/ 	.word	0x00000005
        /*0acc*/ 	.word	0x00000008
        /*0ad0*/ 	.short	0x010a
        /*0ad2*/ 	.byte	0xff
	.zero		1


	//   ....[151]....
        /*0ad4*/ 	.word	0x0000b940
        /*0ad8*/ 	.word	0x00000003
        /*0adc*/ 	.word	0x00000008
        /*0ae0*/ 	.short	0x010a
        /*0ae2*/ 	.byte	0xff
	.zero		1


	//   ....[152]....
        /*0ae4*/ 	.word	0x0000b990
        /*0ae8*/ 	.word	0x00000000
        /*0aec*/ 	.word	0x00000090
        /*0af0*/ 	.short	0x010a
        /*0af2*/ 	.byte	0xff
	.zero		1


	//   ....[153]....
        /*0af4*/ 	.word	0x0000b9f0
        /*0af8*/ 	.word	0x00000000
        /*0afc*/ 	.word	0x000000d0
        /*0b00*/ 	.short	0x010a
        /*0b02*/ 	.byte	0xff
	.zero		1


	//   ....[154]....
        /*0b04*/ 	.word	0x0000ba50
        /*0b08*/ 	.word	0x00000000
        /*0b0c*/ 	.word	0x00000000
        /*0b10*/ 	.short	0x010a
        /*0b12*/ 	.byte	0xff
	.zero		1


	//   ....[155]....
        /*0b14*/ 	.word	0x0000bab0
        /*0b18*/ 	.word	0x00000000
        /*0b1c*/ 	.word	0x00000000
        /*0b20*/ 	.short	0x010a
        /*0b22*/ 	.byte	0xff
	.zero		1


	//   ....[156]....
        /*0b24*/ 	.word	0x0000bb10
        /*0b28*/ 	.word	0x00000000
        /*0b2c*/ 	.word	0x00000000
        /*0b30*/ 	.short	0x010a
        /*0b32*/ 	.byte	0xff
	.zero		1


	//   ....[157]....
        /*0b34*/ 	.word	0x0000bb70
        /*0b38*/ 	.word	0x00000000
        /*0b3c*/ 	.word	0x00000000
        /*0b40*/ 	.short	0x010a
        /*0b42*/ 	.byte	0xff
	.zero		1


	//   ....[158]....
        /*0b44*/ 	.word	0x0000bbd0
        /*0b48*/ 	.word	0x00000000
        /*0b4c*/ 	.word	0x00000110
        /*0b50*/ 	.short	0x010a
        /*0b52*/ 	.byte	0xff
	.zero		1


	//   ....[159]....
        /*0b54*/ 	.word	0x0000bc20
        /*0b58*/ 	.word	0x0000000c
        /*0b5c*/ 	.word	0x00000090
        /*0b60*/ 	.short	0x010a
        /*0b62*/ 	.byte	0xff
	.zero		1


	//   ....[160]....
        /*0b64*/ 	.word	0x0000bc80
        /*0b68*/ 	.word	0x00000000
        /*0b6c*/ 	.word	0x00000088
        /*0b70*/ 	.short	0x010a
        /*0b72*/ 	.byte	0xff
	.zero		1


	//   ....[161]....
        /*0b74*/ 	.word	0x0000bce0
        /*0b78*/ 	.word	0x00000000
        /*0b7c*/ 	.word	0x00000060
        /*0b80*/ 	.short	0x010a
        /*0b82*/ 	.byte	0xff
	.zero		1


	//   ....[162]....
        /*0b84*/ 	.word	0x0000bd40
        /*0b88*/ 	.word	0x00000000
        /*0b8c*/ 	.word	0x00000068
        /*0b90*/ 	.short	0x010a
        /*0b92*/ 	.byte	0xff
	.zero		1


	//   ....[163]....
        /*0b94*/ 	.word	0x0000bda0
        /*0b98*/ 	.word	0x00000000
        /*0b9c*/ 	.word	0x00000070
        /*0ba0*/ 	.short	0x010a
        /*0ba2*/ 	.byte	0xff
	.zero		1


	//   ....[164]....
        /*0ba4*/ 	.word	0x0000be00
        /*0ba8*/ 	.word	0x00000000
        /*0bac*/ 	.word	0x00000078
        /*0bb0*/ 	.short	0x010a
        /*0bb2*/ 	.byte	0xff
	.zero		1


	//   ....[165]....
        /*0bb4*/ 	.word	0x0000be60
        /*0bb8*/ 	.word	0x00000000
        /*0bbc*/ 	.word	0x00000060
        /*0bc0*/ 	.short	0x010a
        /*0bc2*/ 	.byte	0xff
	.zero		1


	//   ....[166]....
        /*0bc4*/ 	.word	0x0000bec0
        /*0bc8*/ 	.word	0x00000000
        /*0bcc*/ 	.word	0x00000068
        /*0bd0*/ 	.short	0x010a
        /*0bd2*/ 	.byte	0xff
	.zero		1


	//   ....[167]....
        /*0bd4*/ 	.word	0x0000bf20
        /*0bd8*/ 	.word	0x00000000
        /*0bdc*/ 	.word	0x00000070
        /*0be0*/ 	.short	0x010a
        /*0be2*/ 	.byte	0xff
	.zero		1


	//   ....[168]....
        /*0be4*/ 	.word	0x0000bf80
        /*0be8*/ 	.word	0x00000000
        /*0bec*/ 	.word	0x00000078
        /*0bf0*/ 	.short	0x010a
        /*0bf2*/ 	.byte	0xff
	.zero		1


	//   ....[169]....
        /*0bf4*/ 	.word	0x0000bfe0
        /*0bf8*/ 	.word	0x00000000
        /*0bfc*/ 	.word	0x00000060
        /*0c00*/ 	.short	0x010a
        /*0c02*/ 	.byte	0xff
	.zero		1


	//   ....[170]....
        /*0c04*/ 	.word	0x0000c040
        /*0c08*/ 	.word	0x00000000
        /*0c0c*/ 	.word	0x00000068
        /*0c10*/ 	.short	0x010a
        /*0c12*/ 	.byte	0xff
	.zero		1


	//   ....[171]....
        /*0c14*/ 	.word	0x0000c0a0
        /*0c18*/ 	.word	0x00000002
        /*0c1c*/ 	.word	0x00000070
        /*0c20*/ 	.short	0x010a
        /*0c22*/ 	.byte	0xff
	.zero		1


	//   ....[172]....
        /*0c24*/ 	.word	0x0000c0f0
        /*0c28*/ 	.word	0x00000000
        /*0c2c*/ 	.word	0x00000090
        /*0c30*/ 	.short	0x010a
        /*0c32*/ 	.byte	0xff
	.zero		1


	//   ....[173]....
        /*0c34*/ 	.word	0x0000c150
        /*0c38*/ 	.word	0x00000002
        /*0c3c*/ 	.word	0x00000040
        /*0c40*/ 	.short	0x010a
        /*0c42*/ 	.byte	0xff
	.zero		1


	//   ....[174]....
        /*0c44*/ 	.word	0x0000c1a0
        /*0c48*/ 	.word	0x00000048
        /*0c4c*/ 	.word	0x000000b0
        /*0c50*/ 	.short	0x010a
        /*0c52*/ 	.byte	0xff
	.zero		1


	//   ....[175]....
        /*0c54*/ 	.word	0x0000c1f0
        /*0c58*/ 	.word	0x00000002
        /*0c5c*/ 	.word	0x00000040
        /*0c60*/ 	.short	0x010a
        /*0c62*/ 	.byte	0xff
	.zero		1


	//   ....[176]....
        /*0c64*/ 	.word	0x0000c240
        /*0c68*/ 	.word	0x00000000
        /*0c6c*/ 	.word	0x00000040
        /*0c70*/ 	.short	0x010a
        /*0c72*/ 	.byte	0xff
	.zero		1


	//   ....[177]....
        /*0c74*/ 	.word	0x0000c290
        /*0c78*/ 	.word	0x00000000
        /*0c7c*/ 	.word	0x00000040
        /*0c80*/ 	.short	0x010a
        /*0c82*/ 	.byte	0xff
	.zero		1


	//   ....[178]....
        /*0c84*/ 	.word	0x0000c2e0
        /*0c88*/ 	.word	0x00000000
        /*0c8c*/ 	.word	0x00000040
        /*0c90*/ 	.short	0x010a
        /*0c92*/ 	.byte	0xff
	.zero		1


	//   ....[179]....
        /*0c94*/ 	.word	0x0000c330
        /*0c98*/ 	.word	0x00000000
        /*0c9c*/ 	.word	0x00000040
        /*0ca0*/ 	.short	0x010a
        /*0ca2*/ 	.byte	0xff
	.zero		1


	//   ....[180]....
        /*0ca4*/ 	.word	0x0000c380
        /*0ca8*/ 	.word	0x00000000
        /*0cac*/ 	.word	0x00000040
        /*0cb0*/ 	.short	0x010a
        /*0cb2*/ 	.byte	0xff
	.zero		1


	//   ....[181]....
        /*0cb4*/ 	.word	0x0000c3d0
        /*0cb8*/ 	.word	0x00000000
        /*0cbc*/ 	.word	0x00000040
        /*0cc0*/ 	.short	0x010a
        /*0cc2*/ 	.byte	0xff
	.zero		1


	//----- nvinfo : EIATTR_NUM_MBARRIERS
	.align		4
.L_47:
        /*0cc4*/ 	.byte	0x03, 0x38
        /*0cc6*/ 	.short	0x0023


	//----- nvinfo : EIATTR_EXIT_INSTR_OFFSETS
	.align		4
        /*0cc8*/ 	.byte	0x04, 0x1c
        /*0cca*/ 	.short	(.L_49 - .L_48)


	//   ....[0]....
.L_48:
        /*0ccc*/ 	.word	0x00002d30


	//   ....[1]....
        /*0cd0*/ 	.word	0x00003220


	//   ....[2]....
        /*0cd4*/ 	.word	0x00003280


	//   ....[3]....
        /*0cd8*/ 	.word	0x000047c0


	//   ....[4]....
        /*0cdc*/ 	.word	0x00006220


	//   ....[5]....
        /*0ce0*/ 	.word	0x00006260


	//   ....[6]....
        /*0ce4*/ 	.word	0x0000b330


	//   ....[7]....
        /*0ce8*/ 	.word	0x0000b3b0


	//   ....[8]....
        /*0cec*/ 	.word	0x0000b3e0


	//   ....[9]....
        /*0cf0*/ 	.word	0x0000b450


	//----- nvinfo : EIATTR_MAX_THREADS
	.align		4
.L_49:
        /*0cf4*/ 	.byte	0x04, 0x05
        /*0cf6*/ 	.short	(.L_51 - .L_50)
.L_50:
        /*0cf8*/ 	.word	0x00000100
        /*0cfc*/ 	.word	0x00000001
        /*0d00*/ 	.word	0x00000001


	//----- nvinfo : EIATTR_CRS_STACK_SIZE
	.align		4
.L_51:
        /*0d04*/ 	.byte	0x04, 0x1e
        /*0d06*/ 	.short	(.L_53 - .L_52)
.L_52:
        /*0d08*/ 	.word	0x00000000


	//----- nvinfo : EIATTR_CBANK_PARAM_SIZE
	.align		4
.L_53:
        /*0d0c*/ 	.byte	0x03, 0x19
        /*0d0e*/ 	.short	0x0800


	//----- nvinfo : EIATTR_PARAM_CBANK
	.align		4
        /*0d10*/ 	.byte	0x04, 0x0a
        /*0d12*/ 	.short	(.L_55 - .L_54)
	.align		4
.L_54:
        /*0d14*/ 	.word	index@(.nv.constant0._ZN7cutlass13device_kernelINS_4gemm6kernel13GemmUniversalIN4cute5tupleIJiiiiEEENS1_10collective13CollectiveMmaINS1_35MainloopSm100TmaUmmaWarpSpecializedILi4ELi2ELi4ENS5_IJNS4_1CILi2EEESB_NSA_ILi1EEEEEEEENS5_IJNSA_ILi128EEENSA_ILi256EEENSA_ILi64EEEEEEfNS5_IJlSC_lEEEfSJ_NS4_8TiledMMAINS4_8MMA_AtomIJNS4_23SM100_MMA_TF32_2x1SM_SSINS_10tfloat32_tESN_fLi128ELi256ELNS4_4UMMA5MajorE0ELSP_0ELNSO_7ScaleInE0ELSQ_0EEEEEENS4_6LayoutINS5_IJSC_SC_SC_EEENS5_IJNSA_ILi0EEESV_SV_EEEEENS5_IJNS4_10UnderscoreESY_SY_EEEEENS4_28SM100_TMA_2SM_LOAD_MULTICASTENS4_14ComposedLayoutINS4_7SwizzleILi3ELi4ELi3EEENS4_18smem_ptr_flag_bitsILi32EEENST_INS5_IJNSA_ILi8EEENSA_ILi32EEEEEENS5_IJS18_SC_EEEEEEEvNS4_8identityENS4_18SM100_TMA_2SM_LOADES1C_vS1D_EENS_8epilogue10collective18CollectiveEpilogueINS1G_23Sm100TmaWarpSpecializedILi4ELi2ELi16ELb1ELb0EEEJNS5_IJSH_SG_SH_EEENS5_IJNST_ISH_SC_EENST_INS5_IJNSA_ILi16EEESB_EEENS5_IJSC_SF_EEEEEEEEfSJ_fSJ_NS1G_6fusion15FusionCallbacksIS1K_NS1S_17LinearCombinationIffffLNS_15FloatRoundStyleE2EEES1L_S1R_JEEENS4_5SM1004TMEM4LOAD26SM100_TMEM_LOAD_32dp32b16xENS4_13SM90_TMA_LOADENS12_INS13_ILi2ELi4ELi3EEES16_NST_INS5_IJS17_S1N_EEENS5_IJS1N_SC_EEEEEEENS4_39AutoVectorizingCopyWithAssumedAlignmentILi128EEENS4_14SM90_TMA_STOREES27_S29_S29_EEEvvEEEEvNT_6ParamsE)
        /*0d18*/ 	.short	0x0380
        /*0d1a*/ 	.short	0x0800


	//----- nvinfo : EIATTR_SW_WAR
	.align		4
.L_55:
        /*0d1c*/ 	.byte	0x04, 0x36
        /*0d1e*/ 	.short	(.L_57 - .L_56)
.L_56:
        /*0d20*/ 	.word	0x00000008
.L_57:


//--------------------- .nv.callgraph             --------------------------
	.section	.nv.callgraph,"",@"SHT_CUDA_CALLGRAPH"
	.align	4
	.sectionentsize	8
	.align		4
        /*0000*/ 	.word	0x00000000
	.align		4
        /*0004*/ 	.word	0xffffffff
	.align		4
        /*0008*/ 	.word	index@(_ZN7cutlass13device_kernelINS_4gemm6kernel13GemmUniversalIN4cute5tupleIJiiiiEEENS1_10collective13CollectiveMmaINS1_35MainloopSm100TmaUmmaWarpSpecializedILi4ELi2ELi4ENS5_IJNS4_1CILi2EEESB_NSA_ILi1EEEEEEEENS5_IJNSA_ILi128EEENSA_ILi256EEENSA_ILi64EEEEEEfNS5_IJlSC_lEEEfSJ_NS4_8TiledMMAINS4_8MMA_AtomIJNS4_23SM100_MMA_TF32_2x1SM_SSINS_10tfloat32_tESN_fLi128ELi256ELNS4_4UMMA5MajorE0ELSP_0ELNSO_7ScaleInE0ELSQ_0EEEEEENS4_6LayoutINS5_IJSC_SC_SC_EEENS5_IJNSA_ILi0EEESV_SV_EEEEENS5_IJNS4_10UnderscoreESY_SY_EEEEENS4_28SM100_TMA_2SM_LOAD_MULTICASTENS4_14ComposedLayoutINS4_7SwizzleILi3ELi4ELi3EEENS4_18smem_ptr_flag_bitsILi32EEENST_INS5_IJNSA_ILi8EEENSA_ILi32EEEEEENS5_IJS18_SC_EEEEEEEvNS4_8identityENS4_18SM100_TMA_2SM_LOADES1C_vS1D_EENS_8epilogue10collective18CollectiveEpilogueINS1G_23Sm100TmaWarpSpecializedILi4ELi2ELi16ELb1ELb0EEEJNS5_IJSH_SG_SH_EEENS5_IJNST_ISH_SC_EENST_INS5_IJNSA_ILi16EEESB_EEENS5_IJSC_SF_EEEEEEEEfSJ_fSJ_NS1G_6fusion15FusionCallbacksIS1K_NS1S_17LinearCombinationIffffLNS_15FloatRoundStyleE2EEES1L_S1R_JEEENS4_5SM1004TMEM4LOAD26SM100_TMEM_LOAD_32dp32b16xENS4_13SM90_TMA_LOADENS12_INS13_ILi2ELi4ELi3EEES16_NST_INS5_IJS17_S1N_EEENS5_IJS1N_SC_EEEEEEENS4_39AutoVectorizingCopyWithAssumedAlignmentILi128EEENS4_14SM90_TMA_STOREES27_S29_S29_EEEvvEEEEvNT_6ParamsE)
	.align		4
        /*000c*/ 	.word	index@(__assertfail)
	.align		4
        /*0010*/ 	.word	0x00000000
	.align		4
        /*0014*/ 	.word	0xfffffffe
	.align		4
        /*0018*/ 	.word	0x00000000
	.align		4
        /*001c*/ 	.word	0xfffffffd
	.align		4
        /*0020*/ 	.word	0x00000000
	.align		4
        /*0024*/ 	.word	0xfffffffc


//--------------------- .nv.constant4             --------------------------
	.section	.nv.constant4,"a",@progbits
	.align	8
	.align		8
.nv.constant4:
        /*0000*/ 	.dword	__assertfail
	.align		8
        /*0008*/ 	.dword	__unnamed_1
	.align		8
        /*0010*/ 	.dword	__unnamed_2
	.align		8
        /*0018*/ 	.dword	_ZN40_INTERNAL_036a6d94_4_k_cu_ae700723_212304cuda3std3__45__cpo5beginE
	.align		8
        /*0020*/ 	.dword	_ZN40_INTERNAL_036a6d94_4_k_cu_ae700723_212304cuda3std3__45__cpo3endE
	.align		8
        /*0028*/ 	.dword	_ZN40_INTERNAL_036a6d94_4_k_cu_ae700723_212304cuda3std3__45__cpo6cbeginE
	.align		8
        /*0030*/ 	.dword	_ZN40_INTERNAL_036a6d94_4_k_cu_ae700723_212304cuda3std3__45__cpo4cendE
	.align		8
        /*0038*/ 	.dword	_ZN40_INTERNAL_036a6d94_4_k_cu_ae700723_212304cuda3std3__442_GLOBAL__N__036a6d94_4_k_cu_ae700723_212306ignoreE
	.align		8
        /*0040*/ 	.dword	_ZN40_INTERNAL_036a6d94_4_k_cu_ae700723_212304cuda3std3__419piecewise_constructE
	.align		8
        /*0048*/ 	.dword	_ZN40_INTERNAL_036a6d94_4_k_cu_ae700723_212304cuda3std3__48in_placeE
	.align		8
        /*0050*/ 	.dword	_ZN40_INTERNAL_036a6d94_4_k_cu_ae700723_212304cuda3std6ranges3__45__cpo4swapE
	.align		8
        /*0058*/ 	.dword	_ZN40_INTERNAL_036a6d94_4_k_cu_ae700723_212304cuda3std6ranges3__45__cpo9iter_moveE
	.align		8
        /*0060*/ 	.dword	_ZN40_INTERNAL_036a6d94_4_k_cu_ae700723_212304cute7productE
	.align		8
        /*0068*/ 	.dword	_ZN40_INTERNAL_036a6d94_4_k_cu_ae700723_212304cute1_E
	.align		8
        /*0070*/ 	.dword	$str$25
	.align		8
        /*0078*/ 	.dword	$str$26
	.align		8
        /*0080*/ 	.dword	$str$27
	.align		8
        /*0088*/ 	.dword	$str$28


//--------------------- .text._ZN7cutlass13device_kernelINS_4gemm6kernel13GemmUniversalIN4cute5tupleIJiiiiEEENS1_10collective13CollectiveMmaINS1_35MainloopSm100TmaUmmaWarpSpecializedILi4ELi2ELi4ENS5_IJNS4_1CILi2EEESB_NSA_ILi1EEEEEEEENS5_IJNSA_ILi128EEENSA_ILi256EEENSA_ILi64EEEEEEfNS5_IJlSC_lEEEfSJ_NS4_8TiledMMAINS4_8MMA_AtomIJNS4_23SM100_MMA_TF32_2x1SM_SSINS_10tfloat32_tESN_fLi128ELi256ELNS4_4UMMA5MajorE0ELSP_0ELNSO_7ScaleInE0ELSQ_0EEEEEENS4_6LayoutINS5_IJSC_SC_SC_EEENS5_IJNSA_ILi0EEESV_SV_EEEEENS5_IJNS4_10UnderscoreESY_SY_EEEEENS4_28SM100_TMA_2SM_LOAD_MULTICASTENS4_14ComposedLayoutINS4_7SwizzleILi3ELi4ELi3EEENS4_18smem_ptr_flag_bitsILi32EEENST_INS5_IJNSA_ILi8EEENSA_ILi32EEEEEENS5_IJS18_SC_EEEEEEEvNS4_8identityENS4_18SM100_TMA_2SM_LOADES1C_vS1D_EENS_8epilogue10collective18CollectiveEpilogueINS1G_23Sm100TmaWarpSpecializedILi4ELi2ELi16ELb1ELb0EEEJNS5_IJSH_SG_SH_EEENS5_IJNST_ISH_SC_EENST_INS5_IJNSA_ILi16EEESB_EEENS5_IJSC_SF_EEEEEEEEfSJ_fSJ_NS1G_6fusion15FusionCallbacksIS1K_NS1S_17LinearCombinationIffffLNS_15FloatRoundStyleE2EEES1L_S1R_JEEENS4_5SM1004TMEM4LOAD26SM100_TMEM_LOAD_32dp32b16xENS4_13SM90_TMA_LOADENS12_INS13_ILi2ELi4ELi3EEES16_NST_INS5_IJS17_S1N_EEENS5_IJS1N_SC_EEEEEEENS4_39AutoVectorizingCopyWithAssumedAlignmentILi128EEENS4_14SM90_TMA_STOREES27_S29_S29_EEEvvEEEEvNT_6ParamsE --------------------------
	.section	.text._ZN7cutlass13device_kernelINS_4gemm6kernel13GemmUniversalIN4cute5tupleIJiiiiEEENS1_10collective13CollectiveMmaINS1_35MainloopSm100TmaUmmaWarpSpecializedILi4ELi2ELi4ENS5_IJNS4_1CILi2EEESB_NSA_ILi1EEEEEEEENS5_IJNSA_ILi128EEENSA_ILi256EEENSA_ILi64EEEEEEfNS5_IJlSC_lEEEfSJ_NS4_8TiledMMAINS4_8MMA_AtomIJNS4_23SM100_MMA_TF32_2x1SM_SSINS_10tfloat32_tESN_fLi128ELi256ELNS4_4UMMA5MajorE0ELSP_0ELNSO_7ScaleInE0ELSQ_0EEEEEENS4_6LayoutINS5_IJSC_SC_SC_EEENS5_IJNSA_ILi0EEESV_SV_EEEEENS5_IJNS4_10UnderscoreESY_SY_EEEEENS4_28SM100_TMA_2SM_LOAD_MULTICASTENS4_14ComposedLayoutINS4_7SwizzleILi3ELi4ELi3EEENS4_18smem_ptr_flag_bitsILi32EEENST_INS5_IJNSA_ILi8EEENSA_ILi32EEEEEENS5_IJS18_SC_EEEEEEEvNS4_8identityENS4_18SM100_TMA_2SM_LOADES1C_vS1D_EENS_8epilogue10collective18CollectiveEpilogueINS1G_23Sm100TmaWarpSpecializedILi4ELi2ELi16ELb1ELb0EEEJNS5_IJSH_SG_SH_EEENS5_IJNST_ISH_SC_EENST_INS5_IJNSA_ILi16EEESB_EEENS5_IJSC_SF_EEEEEEEEfSJ_fSJ_NS1G_6fusion15FusionCallbacksIS1K_NS1S_17LinearCombinationIffffLNS_15FloatRoundStyleE2EEES1L_S1R_JEEENS4_5SM1004TMEM4LOAD26SM100_TMEM_LOAD_32dp32b16xENS4_13SM90_TMA_LOADENS12_INS13_ILi2ELi4ELi3EEES16_NST_INS5_IJS17_S1N_EEENS5_IJS1N_SC_EEEEEEENS4_39AutoVectorizingCopyWithAssumedAlignmentILi128EEENS4_14SM90_TMA_STOREES27_S29_S29_EEEvvEEEEvNT_6ParamsE,"ax",@progbits
	.align	128
.text._ZN7cutlass13device_kernelINS_4gemm6kernel13GemmUniversalIN4cute5tupleIJiiiiEEENS1_10collective13CollectiveMmaINS1_35MainloopSm100TmaUmmaWarpSpecializedILi4ELi2ELi4ENS5_IJNS4_1CILi2EEESB_NSA_ILi1EEEEEEEENS5_IJNSA_ILi128EEENSA_ILi256EEENSA_ILi64EEEEEEfNS5_IJlSC_lEEEfSJ_NS4_8TiledMMAINS4_8MMA_AtomIJNS4_23SM100_MMA_TF32_2x1SM_SSINS_10tfloat32_tESN_fLi128ELi256ELNS4_4UMMA5MajorE0ELSP_0ELNSO_7ScaleInE0ELSQ_0EEEEEENS4_6LayoutINS5_IJSC_SC_SC_EEENS5_IJNSA_ILi0EEESV_SV_EEEEENS5_IJNS4_10UnderscoreESY_SY_EEEEENS4_28SM100_TMA_2SM_LOAD_MULTICASTENS4_14ComposedLayoutINS4_7SwizzleILi3ELi4ELi3EEENS4_18smem_ptr_flag_bitsILi32EEENST_INS5_IJNSA_ILi8EEENSA_ILi32EEEEEENS5_IJS18_SC_EEEEEEEvNS4_8identityENS4_18SM100_TMA_2SM_LOADES1C_vS1D_EENS_8epilogue10collective18CollectiveEpilogueINS1G_23Sm100TmaWarpSpecializedILi4ELi2ELi16ELb1ELb0EEEJNS5_IJSH_SG_SH_EEENS5_IJNST_ISH_SC_EENST_INS5_IJNSA_ILi16EEESB_EEENS5_IJSC_SF_EEEEEEEEfSJ_fSJ_NS1G_6fusion15FusionCallbacksIS1K_NS1S_17LinearCombinationIffffLNS_15FloatRoundStyleE2EEES1L_S1R_JEEENS4_5SM1004TMEM4LOAD26SM100_TMEM_LOAD_32dp32b16xENS4_13SM90_TMA_LOADENS12_INS13_ILi2ELi4ELi3EEES16_NST_INS5_IJS17_S1N_EEENS5_IJS1N_SC_EEEEEEENS4_39AutoVectorizingCopyWithAssumedAlignmentILi128EEENS4_14SM90_TMA_STOREES27_S29_S29_EEEvvEEEEvNT_6ParamsE:
        .type           _ZN7cutlass13device_kernelINS_4gemm6kernel13GemmUniversalIN4cute5tupleIJiiiiEEENS1_10collective13CollectiveMmaINS1_35MainloopSm100TmaUmmaWarpSpecializedILi4ELi2ELi4ENS5_IJNS4_1CILi2EEESB_NSA_ILi1EEEEEEEENS5_IJNSA_ILi128EEENSA_ILi256EEENSA_ILi64EEEEEEfNS5_IJlSC_lEEEfSJ_NS4_8TiledMMAINS4_8MMA_AtomIJNS4_23SM100_MMA_TF32_2x1SM_SSINS_10tfloat32_tESN_fLi128ELi256ELNS4_4UMMA5MajorE0ELSP_0ELNSO_7ScaleInE0ELSQ_0EEEEEENS4_6LayoutINS5_IJSC_SC_SC_EEENS5_IJNSA_ILi0EEESV_SV_EEEEENS5_IJNS4_10UnderscoreESY_SY_EEEEENS4_28SM100_TMA_2SM_LOAD_MULTICASTENS4_14ComposedLayoutINS4_7SwizzleILi3ELi4ELi3EEENS4_18smem_ptr_flag_bitsILi32EEENST_INS5_IJNSA_ILi8EEENSA_ILi32EEEEEENS5_IJS18_SC_EEEEEEEvNS4_8identityENS4_18SM100_TMA_2SM_LOADES1C_vS1D_EENS_8epilogue10collective18CollectiveEpilogueINS1G_23Sm100TmaWarpSpecializedILi4ELi2ELi16ELb1ELb0EEEJNS5_IJSH_SG_SH_EEENS5_IJNST_ISH_SC_EENST_INS5_IJNSA_ILi16EEESB_EEENS5_IJSC_SF_EEEEEEEEfSJ_fSJ_NS1G_6fusion15FusionCallbacksIS1K_NS1S_17LinearCombinationIffffLNS_15FloatRoundStyleE2EEES1L_S1R_JEEENS4_5SM1004TMEM4LOAD26SM100_TMEM_LOAD_32dp32b16xENS4_13SM90_TMA_LOADENS12_INS13_ILi2ELi4ELi3EEES16_NST_INS5_IJS17_S1N_EEENS5_IJS1N_SC_EEEEEEENS4_39AutoVectorizingCopyWithAssumedAlignmentILi128EEENS4_14SM90_TMA_STOREES27_S29_S29_EEEvvEEEEvNT_6ParamsE,@function
        .size           _ZN7cutlass13device_kernelINS_4gemm6kernel13GemmUniversalIN4cute5tupleIJiiiiEEENS1_10collective13CollectiveMmaINS1_35MainloopSm100TmaUmmaWarpSpecializedILi4ELi2ELi4ENS5_IJNS4_1CILi2EEESB_NSA_ILi1EEEEEEEENS5_IJNSA_ILi128EEENSA_ILi256EEENSA_ILi64EEEEEEfNS5_IJlSC_lEEEfSJ_NS4_8TiledMMAINS4_8MMA_AtomIJNS4_23SM100_MMA_TF32_2x1SM_SSINS_10tfloat32_tESN_fLi128ELi256ELNS4_4UMMA5MajorE0ELSP_0ELNSO_7ScaleInE0ELSQ_0EEEEEENS4_6LayoutINS5_IJSC_SC_SC_EEENS5_IJNSA_ILi0EEESV_SV_EEEEENS5_IJNS4_10UnderscoreESY_SY_EEEEENS4_28SM100_TMA_2SM_LOAD_MULTICASTENS4_14ComposedLayoutINS4_7SwizzleILi3ELi4ELi3EEENS4_18smem_ptr_flag_bitsILi32EEENST_INS5_IJNSA_ILi8EEENSA_ILi32EEEEEENS5_IJS18_SC_EEEEEEEvNS4_8identityENS4_18SM100_TMA_2SM_LOADES1C_vS1D_EENS_8epilogue10collective18CollectiveEpilogueINS1G_23Sm100TmaWarpSpecializedILi4ELi2ELi16ELb1ELb0EEEJNS5_IJSH_SG_SH_EEENS5_IJNST_ISH_SC_EENST_INS5_IJNSA_ILi16EEESB_EEENS5_IJSC_SF_EEEEEEEEfSJ_fSJ_NS1G_6fusion15FusionCallbacksIS1K_NS1S_17LinearCombinationIffffLNS_15FloatRoundStyleE2EEES1L_S1R_JEEENS4_5SM1004TMEM4LOAD26SM100_TMEM_LOAD_32dp32b16xENS4_13SM90_TMA_LOADENS12_INS13_ILi2ELi4ELi3EEES16_NST_INS5_IJS17_S1N_EEENS5_IJS1N_SC_EEEEEEENS4_39AutoVectorizingCopyWithAssumedAlignmentILi128EEENS4_14SM90_TMA_STOREES27_S29_S29_EEEvvEEEEvNT_6ParamsE,(.L_x_243 - _ZN7cutlass13device_kernelINS_4gemm6kernel13GemmUniversalIN4cute5tupleIJiiiiEEENS1_10collective13CollectiveMmaINS1_35MainloopSm100TmaUmmaWarpSpecializedILi4ELi2ELi4ENS5_IJNS4_1CILi2EEESB_NSA_ILi1EEEEEEEENS5_IJNSA_ILi128EEENSA_ILi256EEENSA_ILi64EEEEEEfNS5_IJlSC_lEEEfSJ_NS4_8TiledMMAINS4_8MMA_AtomIJNS4_23SM100_MMA_TF32_2x1SM_SSINS_10tfloat32_tESN_fLi128ELi256ELNS4_4UMMA5MajorE0ELSP_0ELNSO_7ScaleInE0ELSQ_0EEEEEENS4_6LayoutINS5_IJSC_SC_SC_EEENS5_IJNSA_ILi0EEESV_SV_EEEEENS5_IJNS4_10UnderscoreESY_SY_EEEEENS4_28SM100_TMA_2SM_LOAD_MULTICASTENS4_14ComposedLayoutINS4_7SwizzleILi3ELi4ELi3EEENS4_18smem_ptr_flag_bitsILi32EEENST_INS5_IJNSA_ILi8EEENSA_ILi32EEEEEENS5_IJS18_SC_EEEEEEEvNS4_8identityENS4_18SM100_TMA_2SM_LOADES1C_vS1D_EENS_8epilogue10collective18CollectiveEpilogueINS1G_23Sm100TmaWarpSpecializedILi4ELi2ELi16ELb1ELb0EEEJNS5_IJSH_SG_SH_EEENS5_IJNST_ISH_SC_EENST_INS5_IJNSA_ILi16EEESB_EEENS5_IJSC_SF_EEEEEEEEfSJ_fSJ_NS1G_6fusion15FusionCallbacksIS1K_NS1S_17LinearCombinationIffffLNS_15FloatRoundStyleE2EEES1L_S1R_JEEENS4_5SM1004TMEM4LOAD26SM100_TMEM_LOAD_32dp32b16xENS4_13SM90_TMA_LOADENS12_INS13_ILi2ELi4ELi3EEES16_NST_INS5_IJS17_S1N_EEENS5_IJS1N_SC_EEEEEEENS4_39AutoVectorizingCopyWithAssumedAlignmentILi128EEENS4_14SM90_TMA_STOREES27_S29_S29_EEEvvEEEEvNT_6ParamsE)
        .other          _ZN7cutlass13device_kernelINS_4gemm6kernel13GemmUniversalIN4cute5tupleIJiiiiEEENS1_10collective13CollectiveMmaINS1_35MainloopSm100TmaUmmaWarpSpecializedILi4ELi2ELi4ENS5_IJNS4_1CILi2EEESB_NSA_ILi1EEEEEEEENS5_IJNSA_ILi128EEENSA_ILi256EEENSA_ILi64EEEEEEfNS5_IJlSC_lEEEfSJ_NS4_8TiledMMAINS4_8MMA_AtomIJNS4_23SM100_MMA_TF32_2x1SM_SSINS_10tfloat32_tESN_fLi128ELi256ELNS4_4UMMA5MajorE0ELSP_0ELNSO_7ScaleInE0ELSQ_0EEEEEENS4_6LayoutINS5_IJSC_SC_SC_EEENS5_IJNSA_ILi0EEESV_SV_EEEEENS5_IJNS4_10UnderscoreESY_SY_EEEEENS4_28SM100_TMA_2SM_LOAD_MULTICASTENS4_14ComposedLayoutINS4_7SwizzleILi3ELi4ELi3EEENS4_18smem_ptr_flag_bitsILi32EEENST_INS5_IJNSA_ILi8EEENSA_ILi32EEEEEENS5_IJS18_SC_EEEEEEEvNS4_8identityENS4_18SM100_TMA_2SM_LOADES1C_vS1D_EENS_8epilogue10collective18CollectiveEpilogueINS1G_23Sm100TmaWarpSpecializedILi4ELi2ELi16ELb1ELb0EEEJNS5_IJSH_SG_SH_EEENS5_IJNST_ISH_SC_EENST_INS5_IJNSA_ILi16EEESB_EEENS5_IJSC_SF_EEEEEEEEfSJ_fSJ_NS1G_6fusion15FusionCallbacksIS1K_NS1S_17LinearCombinationIffffLNS_15FloatRoundStyleE2EEES1L_S1R_JEEENS4_5SM1004TMEM4LOAD26SM100_TMEM_LOAD_32dp32b16xENS4_13SM90_TMA_LOADENS12_INS13_ILi2ELi4ELi3EEES16_NST_INS5_IJS17_S1N_EEENS5_IJS1N_SC_EEEEEEENS4_39AutoVectorizingCopyWithAssumedAlignmentILi128EEENS4_14SM90_TMA_STOREES27_S29_S29_EEEvvEEEEvNT_6ParamsE,@"STO_CUDA_ENTRY STV_DEFAULT"
_ZN7cutlass13device_kernelINS_4gemm6kernel13GemmUniversalIN4cute5tupleIJiiiiEEENS1_10collective13CollectiveMmaINS1_35MainloopSm100TmaUmmaWarpSpecializedILi4ELi2ELi4ENS5_IJNS4_1CILi2EEESB_NSA_ILi1EEEEEEEENS5_IJNSA_ILi128EEENSA_ILi256EEENSA_ILi64EEEEEEfNS5_IJlSC_lEEEfSJ_NS4_8TiledMMAINS4_8MMA_AtomIJNS4_23SM100_MMA_TF32_2x1SM_SSINS_10tfloat32_tESN_fLi128ELi256ELNS4_4UMMA5MajorE0ELSP_0ELNSO_7ScaleInE0ELSQ_0EEEEEENS4_6LayoutINS5_IJSC_SC_SC_EEENS5_IJNSA_ILi0EEESV_SV_EEEEENS5_IJNS4_10UnderscoreESY_SY_EEEEENS4_28SM100_TMA_2SM_LOAD_MULTICASTENS4_14ComposedLayoutINS4_7SwizzleILi3ELi4ELi3EEENS4_18smem_ptr_flag_bitsILi32EEENST_INS5_IJNSA_ILi8EEENSA_ILi32EEEEEENS5_IJS18_SC_EEEEEEEvNS4_8identityENS4_18SM100_TMA_2SM_LOADES1C_vS1D_EENS_8epilogue10collective18CollectiveEpilogueINS1G_23Sm100TmaWarpSpecializedILi4ELi2ELi16ELb1ELb0EEEJNS5_IJSH_SG_SH_EEENS5_IJNST_ISH_SC_EENST_INS5_IJNSA_ILi16EEESB_EEENS5_IJSC_SF_EEEEEEEEfSJ_fSJ_NS1G_6fusion15FusionCallbacksIS1K_NS1S_17LinearCombinationIffffLNS_15FloatRoundStyleE2EEES1L_S1R_JEEENS4_5SM1004TMEM4LOAD26SM100_TMEM_LOAD_32dp32b16xENS4_13SM90_TMA_LOADENS12_INS13_ILi2ELi4ELi3EEES16_NST_INS5_IJS17_S1N_EEENS5_IJS1N_SC_EEEEEEENS4_39AutoVectorizingCopyWithAssumedAlignmentILi128EEENS4_14SM90_TMA_STOREES27_S29_S29_EEEvvEEEEvNT_6ParamsE:
[----:B------:R-:W1:Y:S01]  /*0000*/  LDC R1, c[0x0][0x37c] ;  /* 0x0000df00ff017b82 */ /* 0x000e620000000800 */
[----:B------:R-:W2:Y:S01]  /*0010*/  S2R R65, SR_TID.X ;  /* 0x0000000000417919 */ /* 0x000ea20000002100 */
[----:B------:R-:W3:Y:S06]  /*0020*/  LDCU.64 UR8, c[0x0][0x890] ;  /* 0x00011200ff0877ac */ /* 0x000eec0008000a00 */
[----:B------:R-:W4:Y:S01]  /*0030*/  S2UR UR53, SR_CgaCtaId ;  /* 0x00000000003579c3 */ /* 0x000f220000008800 */
[----:B------:R-:W-:Y:S02]  /*0040*/  PRMT R26, RZ, 0x7610, R26 ;  /* 0x00007610ff1a7816 */ /* 0x000fe4000000001a */
[----:B------:R-:W-:Y:S01]  /*0050*/  ELECT P1, URZ, PT ;  /* 0x0000000000ff782f */ /* 0x000fe20003820000 */
[----:B---3--:R-:W-:-:S04]  /*0060*/  UISETP.NE.U32.AND UP0, UPT, UR8, URZ, UPT ;  /* 0x000000ff0800728c */ /* 0x008fc8000bf05070 */
[----:B------:R-:W-:Y:S02]  /*0070*/  UISETP.NE.AND.EX UP0, UPT, UR9, URZ, UPT, UP0 ;  /* 0x000000ff0900728c */ /* 0x000fe4000bf05300 */
[----:B----4-:R-:W-:Y:S02]  /*0080*/  ULOP3.LUT UR68, UR53, 0x1, URZ, 0xc0, !UPT ;  /* 0x0000000135447892 */ /* 0x010fe4000f8ec0ff */
[----:B------:R-:W-:Y:S01]  /*0090*/  ULOP3.LUT UR69, UR53, 0x1, URZ, 0x3c, !UPT ;  /* 0x0000000135457892 */ /* 0x000fe2000f8e3cff */
[----:B--2---:R-:W-:-:S05]  /*00a0*/  SHF.R.U32.HI R52, RZ, 0x5, R65 ;  /* 0x00000005ff347819 */ /* 0x004fca0000011641 */
[----:B------:R-:W2:Y:S02]  /*00b0*/  SHFL.IDX PT, R0, R52, RZ, 0x1f ;  /* 0x00001fff34007589 */ /* 0x000ea400000e0000 */
[----:B--2---:R-:W-:Y:S01]  /*00c0*/  R2UR UR18, R0 ;  /* 0x00000000001272ca */ /* 0x004fe200000e0000 */
[----:B-1----:R-:W-:-:S14]  /*00d0*/  BRA.U UP0, `(.L_x_0) ;  /* 0x0000000100307547 */ /* 0x002fdc000b800000 */
[----:B------:R-:W1:Y:S02]  /*00e0*/  LDCU.64 UR4, c[0x0][0x888] ;  /* 0x00011100ff0477ac */ /* 0x000e640008000a00 */
[----:B-1----:R-:W-:-:S04]  /*00f0*/  UISETP.NE.U32.AND UP0, UPT, UR4, URZ, UPT ;  /* 0x000000ff0400728c */ /* 0x002fc8000bf05070 */
[----:B------:R-:W-:-:S09]  /*0100*/  UISETP.NE.AND.EX UP0, UPT, UR5, URZ, UPT, UP0 ;  /* 0x000000ff0500728c */ /* 0x000fd2000bf05300 */
[----:B------:R-:W-:Y:S05]  /*0110*/  BRA.U !UP0, `(.L_x_1) ;  /* 0x0000000108147547 */ /* 0x000fea000b800000 */
[----:B------:R-:W1:Y:S01]  /*0120*/  LDC.64 R2, c[0x0][0x888] ;  /* 0x00022200ff027b82 */ /* 0x000e620000000a00 */
[----:B------:R-:W1:Y:S02]  /*0130*/  LDCU.64 UR4, c[0x0][0x358] ;  /* 0x00006b00ff0477ac */ /* 0x000e640008000a00 */
[----:B-1----:R1:W5:Y:S01]  /*0140*/  LDG.E R27, desc[UR4][R2.64] ;  /* 0x00000004021b7981 */ /* 0x002362000c1e1900 */
[----:B------:R-:W-:Y:S01]  /*0150*/  HFMA2 R26, -RZ, RZ, 0, 5.9604644775390625e-08 ;  /* 0x00000001ff1a7431 */ /* 0x000fe200000001ff */
[----:B------:R-:W-:Y:S05]  /*0160*/  BRA `(.L_x_0) ;  /* 0x00000000000c7947 */ /* 0x000fea0003800000 */
.L_x_1:
[----:B------:R-:W1:Y:S01]  /*0170*/  LDCU UR4, c[0x0][0x880] ;  /* 0x00011000ff0477ac */ /* 0x000e620008000800 */
[----:B------:R-:W-:Y:S01]  /*0180*/  HFMA2 R26, -RZ, RZ, 0, 5.9604644775390625e-08 ;  /* 0x00000001ff1a7431 */ /* 0x000fe200000001ff */
[----:B-1----:R-:W-:-:S07]  /*0190*/  MOV R27, UR4 ;  /* 0x00000004001b7c02 */ /* 0x002fce0008000f00 */
.L_x_0:
[----:B------:R-:W2:Y:S02]  /*01a0*/  LDCU.64 UR4, c[0x0][0x8b0] ;  /* 0x00011600ff0477ac */ /* 0x000ea40008000a00 */
[----:B--2---:R-:W-:-:S04]  /*01b0*/  UISETP.NE.U32.AND UP0, UPT, UR4, URZ, UPT ;  /* 0x000000ff0400728c */ /* 0x004fc8000bf05070 */
[----:B------:R-:W-:-:S09]  /*01c0*/  UISETP.NE.AND.EX UP0, UPT, UR5, URZ, UPT, UP0 ;  /* 0x000000ff0500728c */ /* 0x000fd2000bf05300 */
[----:B------:R-:W-:Y:S05]  /*01d0*/  BRA.U UP0, `(.L_x_2) ;  /* 0x0000000100287547 */ /* 0x000fea000b800000 */
[----:B------:R-:W2:Y:S02]  /*01e0*/  LDCU.64 UR4, c[0x0][0x8a8] ;  /* 0x00011500ff0477ac */ /* 0x000ea40008000a00 */
[----:B--2---:R-:W-:-:S04]  /*01f0*/  UISETP.NE.U32.AND UP0, UPT, UR4, URZ, UPT ;  /* 0x000000ff0400728c */ /* 0x004fc8000bf05070 */
[----:B------:R-:W-:-:S09]  /*0200*/  UISETP.NE.AND.EX UP0, UPT, UR5, URZ, UPT, UP0 ;  /* 0x000000ff0500728c */ /* 0x000fd2000bf05300 */
[----:B------:R-:W-:Y:S05]  /*0210*/  BRA.U !UP0, `(.L_x_3) ;  /* 0x0000000108107547 */ /* 0x000fea000b800000 */
[----:B------:R-:W2:Y:S01]  /*0220*/  LDC.64 R24, c[0x0][0x8a8] ;  /* 0x00022a00ff187b82 */ /* 0x000ea20000000a00 */
[----:B------:R-:W2:Y:S02]  /*0230*/  LDCU.64 UR4, c[0x0][0x358] ;  /* 0x00006b00ff0477ac */ /* 0x000ea40008000a00 */
[----:B--2---:R2:W5:Y:S01]  /*0240*/  LDG.E R24, desc[UR4][R24.64] ;  /* 0x0000000418187981 */ /* 0x004562000c1e1900 */
[----:B------:R-:W-:Y:S05]  /*0250*/  BRA `(.L_x_2) ;  /* 0x0000000000087947 */ /* 0x000fea0003800000 */
.L_x_3:
[----:B------:R-:W2:Y:S02]  /*0260*/  LDCU UR4, c[0x0][0x8a0] ;  /* 0x00011400ff0477ac */ /* 0x000ea40008000800 */
[----:B--2---:R-:W-:Y:S02]  /*0270*/  MOV R24, UR4 ;  /* 0x0000000400187c02 */ /* 0x004fe40008000f00 */
.L_x_2:
[----:B------:R-:W-:Y:S01]  /*0280*/  IMAD.U32 R0, RZ, RZ, UR18 ;  /* 0x00000012ff007e24 */ /* 0x000fe2000f8e00ff */
[----:B------:R-:W-:Y:S04]  /*0290*/  BSSY.RECONVERGENT B0, `(.L_x_4) ;  /* 0x000000c000007945 */ /* 0x000fe80003800200 */
[C---:B------:R-:W-:Y:S02]  /*02a0*/  ISETP.NE.OR P2, PT, R0.reuse, 0x1, !P1 ;  /* 0x000000010000780c */ /* 0x040fe40004f45670 */
[----:B------:R-:W-:-:S11]  /*02b0*/  ISETP.NE.OR P0, PT, R0, 0x3, !P1 ;  /* 0x000000030000780c */ /* 0x000fd60004f05670 */
[----:B------:R-:W-:Y:S05]  /*02c0*/  @P2 BRA `(.L_x_5) ;  /* 0x0000000000202947 */ /* 0x000fea0003800000 */
[----:B------:R-:W3:Y:S02]  /*02d0*/  LDCU.64 UR4, c[0x0][0x348] ;  /* 0x00006900ff0477ac */ /* 0x000ee40008000a00 */
[----:B---3--:R-:W-:Y:S02]  /*02e0*/  UIADD3 UR6, UP1, UPT, UR4, 0x80, URZ ;  /* 0x0000008004067890 */ /* 0x008fe4000ff3e0ff */
[----:B------:R-:W-:Y:S02]  /*02f0*/  UIADD3 UR4, UP0, UPT, UR4, 0x180, URZ ;  /* 0x0000018004047890 */ /* 0x000fe4000ff1e0ff */
[----:B------:R-:W-:Y:S02]  /*0300*/  UIADD3.X UR7, UPT, UPT, URZ, UR5, URZ, UP1, !UPT ;  /* 0x00000005ff077290 */ /* 0x000fe40008ffe4ff */
[----:B------:R-:W-:-:S07]  /*0310*/  UIADD3.X UR5, UPT, UPT, URZ, UR5, URZ, UP0, !UPT ;  /* 0x00000005ff057290 */ /* 0x000fce00087fe4ff */
[----:B------:R3:W-:Y:S02]  /*0320*/  UTMACCTL.PF [UR6] ;  /* 0x00000000060079b9 */ /* 0x0007e40008040000 */
[----:B------:R3:W-:Y:S02]  /*0330*/  UTMACCTL.PF [UR4] ;  /* 0x00000000040079b9 */ /* 0x0007e40008040000 */
[----:B---3--:R-:W-:Y:S01]  /*0340*/  NOP ;  /* 0x0000000000007918 */ /* 0x008fe20000000000 */
.L_x_5:
[----:B------:R-:W-:Y:S05]  /*0350*/  BSYNC.RECONVERGENT B0 ;  /* 0x0000000000007941 */ /* 0x000fea0003800200 */
.L_x_4:
[----:B------:R-:W-:Y:S04]  /*0360*/  BSSY.RECONVERGENT B0, `(.L_x_6) ;  /* 0x000000a000007945 */ /* 0x000fe80003800200 */
        /* <DEDUP_REMOVED lines=9> */
.L_x_7:
[----:B------:R-:W-:Y:S05]  /*0400*/  BSYNC.RECONVERGENT B0 ;  /* 0x0000000000007941 */ /* 0x000fea0003800200 */
.L_x_6:
[----:B------:R-:W3:Y:S01]  /*0410*/  LDCU.64 UR4, c[0x0][0x888] ;  /* 0x00011100ff0477ac */ /* 0x000ee20008000a00 */
[----:B------:R-:W-:Y:S02]  /*0420*/  UISETP.EQ.U32.AND UP1, UPT, UR8, URZ, UPT ;  /* 0x000000ff0800728c */ /* 0x000fe4000bf22070 */
[----:B------:R-:W-:Y:S02]  /*0430*/  UPLOP3.LUT UP3, UPT, UPT, UPT, UPT, 0x80, 0x8 ;  /* 0x000000000008789c */ /* 0x000fe40003f6f070 */
[----:B---3--:R-:W-:-:S04]  /*0440*/  UISETP.NE.U32.AND UP0, UPT, UR4, URZ, UPT ;  /* 0x000000ff0400728c */ /* 0x008fc8000bf05070 */
[----:B------:R-:W-:-:S04]  /*0450*/  UISETP.NE.AND.EX UP0, UPT, UR5, URZ, UPT, UP0 ;  /* 0x000000ff0500728c */ /* 0x000fc8000bf05300 */
[----:B------:R-:W-:-:S04]  /*0460*/  UISETP.EQ.OR.EX UP2, UPT, UR9, URZ, !UP0, UP1 ;  /* 0x000000ff0900728c */ /* 0x000fc8000c742710 */
[----:B------:R-:W-:-:S06]  /*0470*/  UP2UR UR4, UPR, URZ, 0x4 ;  /* 0x00000004ff047883 */ /* 0x000fcc0008000000 */
[----:B------:R-:W-:Y:S01]  /*0480*/  MOV R55, UR4 ;  /* 0x0000000400377c02 */ /* 0x000fe20008000f00 */
[----:B------:R-:W-:Y:S06]  /*0490*/  BRA.U !UP2, `(.L_x_8) ;  /* 0x000000010a207547 */ /* 0x000fec000b800000 */
[----:B------:R-:W-:Y:S01]  /*04a0*/  UISETP.NE.U32.AND UP1, UPT, UR8, URZ, UPT ;  /* 0x000000ff0800728c */ /* 0x000fe2000bf25070 */
[----:B-----5:R-:W-:Y:S01]  /*04b0*/  FSETP.NEU.AND P0, PT, R27, RZ, PT ;  /* 0x000000ff1b00720b */ /* 0x020fe20003f0d000 */
[----:B------:R-:W-:Y:S02]  /*04c0*/  USEL UR4, URZ, 0xffffffff, UP0 ;  /* 0xffffffffff047887 */ /* 0x000fe40008000000 */
[----:B------:R-:W-:-:S10]  /*04d0*/  UISETP.NE.AND.EX UP1, UPT, UR9, URZ, UPT, UP1 ;  /* 0x000000ff0900728c */ /* 0x000fd4000bf25310 */
[----:B------:R-:W-:Y:S01]  /*04e0*/  VOTEU.ANY UP0, P0 ;  /* 0x0000000000ff7886 */ /* 0x000fe20000000100 */
[----:B------:R-:W-:-:S04]  /*04f0*/  @!UP1 USEL UR4, URZ, 0xffffffff, UP0 ;  /* 0xffffffffff049887 */ /* 0x000fc80008000000 */
[----:B------:R-:W-:-:S04]  /*0500*/  ULOP3.LUT UR4, UR4, 0x1, URZ, 0xc0, !UPT ;  /* 0x0000000104047892 */ /* 0x000fc8000f8ec0ff */
[----:B------:R-:W-:-:S11]  /*0510*/  UISETP.NE.U32.AND UP3, UPT, UR4, 0x1, UPT ;  /* 0x000000010400788c */ /* 0x000fd6000bf65070 */
.L_x_8:
[----:B------:R-:W3:Y:S01]  /*0520*/  SHFL.IDX PT, R0, R52, RZ, 0x1f ;  /* 0x00001fff34007589 */ /* 0x000ee200000e0000 */
[----:B------:R-:W-:-:S04]  /*0530*/  UISETP.NE.AND UP0, UPT, UR18, 0x2, UPT ;  /* 0x000000021200788c */ /* 0x000fc8000bf05270 */
[----:B------:R-:W-:Y:S02]  /*0540*/  UISETP.EQ.AND UP1, UPT, UR68, URZ, !UP0 ;  /* 0x000000ff4400728c */ /* 0x000fe4000c722270 */
[----:B------:R-:W-:-:S04]  /*0550*/  USEL UR54, URZ, 0x1, UP0 ;  /* 0x00000001ff367887 */ /* 0x000fc80008000000 */
[----:B------:R-:W-:Y:S02]  /*0560*/  PLOP3.LUT P3, PT, P1, PT, UP1, 0x80, 0x8 ;  /* 0x000000000008781c */ /* 0x000fe40000f6f018 */
[----:B---3--:R-:W-:-:S13]  /*0570*/  ISETP.NE.AND P0, PT, R0, RZ, PT ;  /* 0x000000ff0000720c */ /* 0x008fda0003f05270 */
[----:B------:R-:W-:Y:S05]  /*0580*/  @P0 BRA `(.L_x_9) ;  /* 0x0000000000540947 */ /* 0x000fea0003800000 */
[----:B------:R-:W-:Y:S01]  /*0590*/  UMOV UR4, 0x400 ;  /* 0x0000040000047882 */ /* 0x000fe20000000000 */
[----:B------:R-:W-:Y:S01]  /*05a0*/  UMOV UR8, 0x1 ;  /* 0x0000000100087882 */ /* 0x000fe20000000000 */
[----:B------:R-:W-:Y:S01]  /*05b0*/  UMOV UR6, 0x2 ;  /* 0x0000000200067882 */ /* 0x000fe20000000000 */
[----:B------:R-:W-:Y:S02]  /*05c0*/  ULEA UR4, UR53, UR4, 0x18 ;  /* 0x0000000435047291 */ /* 0x000fe4000f8ec0ff */
[----:B------:R-:W-:-:S04]  /*05d0*/  UIADD3 UR8, UPT, UPT, -UR8, 0x100000, URZ ;  /* 0x0010000008087890 */ /* 0x000fc8000fffe1ff */
[----:B------:R-:W-:Y:S02]  /*05e0*/  USHF.L.U32 UR9, UR8, 0xb, URZ ;  /* 0x0000000b08097899 */ /* 0x000fe400080006ff */
[----:B------:R-:W-:Y:S02]  /*05f0*/  USHF.L.U32 UR8, UR8, 0x1, URZ ;  /* 0x0000000108087899 */ /* 0x000fe400080006ff */
[----:B------:R-:W-:-:S04]  /*0600*/  UIADD3 UR6, UPT, UPT, -UR6, 0x100000, URZ ;  /* 0x0010000006067890 */ /* 0x000fc8000fffe1ff */
[----:B------:R-:W-:Y:S02]  /*0610*/  USHF.L.U32 UR7, UR6, 0xb, URZ ;  /* 0x0000000b06077899 */ /* 0x000fe400080006ff */
[----:B------:R-:W-:Y:S01]  /*0620*/  USHF.L.U32 UR6, UR6, 0x1, URZ ;  /* 0x0000000106067899 */ /* 0x000fe200080006ff */
[----:B------:R-:W-:Y:S01]  /*0630*/  ELECT P0, URZ, PT ;  /* 0x0000000000ff782f */ /* 0x000fe20003800000 */
[----:B------:R-:W3:Y:S02]  /*0640*/  FENCE.VIEW.ASYNC.S ;  /* 0x00000000000073c6 */ /* 0x000ee40000000000 */
[----:B---3--:R3:W4:Y:S08]  /*0650*/  SYNCS.EXCH.64 URZ, [UR4], UR8 ;  /* 0x0000000804ff75b2 */ /* 0x0087300008000100 */
[----:B------:R3:W1:Y:S01]  /*0660*/  SYNCS.EXCH.64 URZ, [UR4+0x20], UR6 ;  /* 0x0000200604ff75b2 */ /* 0x0006620008000100 */
[----:B------:R3:W1:Y:S01]  /*0670*/  SYNCS.EXCH.64 URZ, [UR4+0x8], UR8 ;  /* 0x0000080804ff75b2 */ /* 0x0006620008000100 */
[----:B------:R3:W1:Y:S01]  /*0680*/  SYNCS.EXCH.64 URZ, [UR4+0x28], UR6 ;  /* 0x0000280604ff75b2 */ /* 0x0006620008000100 */
[----:B------:R3:W1:Y:S01]  /*0690*/  SYNCS.EXCH.64 URZ, [UR4+0x10], UR8 ;  /* 0x0000100804ff75b2 */ /* 0x0006620008000100 */
[----:B------:R3:W1:Y:S01]  /*06a0*/  SYNCS.EXCH.64 URZ, [UR4+0x30], UR6 ;  /* 0x0000300604ff75b2 */ /* 0x0006620008000100 */
[----:B------:R3:W1:Y:S01]  /*06b0*/  SYNCS.EXCH.64 URZ, [UR4+0x18], UR8 ;  /* 0x0000180804ff75b2 */ /* 0x0006620008000100 */
[----:B------:R3:W1:Y:S01]  /*06c0*/  SYNCS.EXCH.64 URZ, [UR4+0x38], UR6 ;  /* 0x0000380604ff75b2 */ /* 0x0006620008000100 */
[----:B------:R-:W-:Y:S01]  /*06d0*/  NOP ;  /* 0x0000000000007918 */ /* 0x000fe20000000000 */
.L_x_9:
[----:B------:R-:W2:Y:S01]  /*06e0*/  SHFL.IDX PT, R0, R52, RZ, 0x1f ;  /* 0x00001fff34007589 */ /* 0x000ea200000e0000 */
[----:B------:R-:W-:Y:S01]  /*06f0*/  NOP ;  /* 0x0000000000007918 */ /* 0x000fe20000000000 */
[----:B--2---:R-:W-:-:S13]  /*0700*/  ISETP.NE.AND P0, PT, R0, 0x1, PT ;  /* 0x000000010000780c */ /* 0x004fda0003f05270 */
[----:B------:R-:W-:Y:S05]  /*0710*/  @P0 BRA `(.L_x_10) ;  /* 0x0000000000540947 */ /* 0x000fea0003800000 */
[----:B---3--:R-:W-:Y:S01]  /*0720*/  UMOV UR4, 0x400 ;  /* 0x0000040000047882 */ /* 0x008fe20000000000 */
        /* <DEDUP_REMOVED lines=10> */
[----:B------:R-:W2:Y:S02]  /*07d0*/  FENCE.VIEW.ASYNC.S ;  /* 0x00000000000073c6 */ /* 0x000ea40000000000 */
[----:B--2---:R2:W3:Y:S08]  /*07e0*/  SYNCS.EXCH.64 URZ, [UR4+0x40], UR8 ;  /* 0x0000400804ff75b2 */ /* 0x0044f00008000100 */
        /* <DEDUP_REMOVED lines=8> */
.L_x_10:
[----:B------:R-:W4:Y:S01]  /*0870*/  SHFL.IDX PT, R0, R52, RZ, 0x1f ;  /* 0x00001fff34007589 */ /* 0x000f2200000e0000 */
[----:B------:R-:W-:Y:S01]  /*0880*/  NOP ;  /* 0x0000000000007918 */ /* 0x000fe20000000000 */
[----:B----4-:R-:W-:-:S13]  /*0890*/  ISETP.NE.AND P0, PT, R0, 0x3, PT ;  /* 0x000000030000780c */ /* 0x010fda0003f05270 */
[----:B------:R-:W-:Y:S05]  /*08a0*/  @P0 BRA `(.L_x_11) ;  /* 0x00000000002c0947 */ /* 0x000fea0003800000 */
[----:B--23--:R-:W-:Y:S01]  /*08b0*/  UMOV UR6, 0x400 ;  /* 0x0000040000067882 */ /* 0x00cfe20000000000 */
[----:B------:R-:W-:Y:S01]  /*08c0*/  UMOV UR4, 0x20 ;  /* 0x0000002000047882 */ /* 0x000fe20000000000 */
[----:B------:R-:W-:Y:S02]  /*08d0*/  ULEA UR6, UR53, UR6, 0x18 ;  /* 0x0000000635067291 */ /* 0x000fe4000f8ec0ff */
[----:B------:R-:W-:-:S04]  /*08e0*/  UIADD3 UR4, UPT, UPT, -UR4, 0x100000, URZ ;  /* 0x0010000004047890 */ /* 0x000fc8000fffe1ff */
[----:B------:R-:W-:Y:S02]  /*08f0*/  USHF.L.U32 UR5, UR4, 0xb, URZ ;  /* 0x0000000b04057899 */ /* 0x000fe400080006ff */
[----:B------:R-:W-:Y:S01]  /*0900*/  USHF.L.U32 UR4, UR4, 0x1, URZ ;  /* 0x0000000104047899 */ /* 0x000fe200080006ff */
[----:B------:R-:W-:Y:S01]  /*0910*/  ELECT P0, URZ, PT ;  /* 0x0000000000ff782f */ /* 0x000fe20003800000 */
[----:B------:R-:W2:Y:S10]  /*0920*/  FENCE.VIEW.ASYNC.S ;  /* 0x00000000000073c6 */ /* 0x000eb40000000000 */
[----:B--2---:R4:W2:Y:S01]  /*0930*/  SYNCS.EXCH.64 URZ, [UR6+0x80], UR4 ;  /* 0x0000800406ff75b2 */ /* 0x0048a20008000100 */
[----:B------:R4:W3:Y:S02]  /*0940*/  SYNCS.EXCH.64 URZ, [UR6+0x88], UR4 ;  /* 0x0000880406ff75b2 */ /* 0x0008e40008000100 */
[----:B----4-:R-:W-:Y:S01]  /*0950*/  NOP ;  /* 0x0000000000007918 */ /* 0x010fe20000000000 */
.L_x_11:
[----:B------:R-:W4:Y:S01]  /*0960*/  SHFL.IDX PT, R0, R52, RZ, 0x1f ;  /* 0x00001fff34007589 */ /* 0x000f2200000e0000 */
[----:B------:R-:W-:Y:S01]  /*0970*/  NOP ;  /* 0x0000000000007918 */ /* 0x000fe20000000000 */
[----:B----4-:R-:W-:-:S13]  /*0980*/  ISETP.NE.AND P0, PT, R0, 0x4, PT ;  /* 0x000000040000780c */ /* 0x010fda0003f05270 */
[----:B------:R-:W-:Y:S05]  /*0990*/  @P0 BRA `(.L_x_12) ;  /* 0x0000000000480947 */ /* 0x000fea0003800000 */
[----:B--23--:R-:W-:Y:S01]  /*09a0*/  UMOV UR4, 0x3a0 ;  /* 0x000003a000047882 */ /* 0x00cfe20000000000 */
[----:B------:R-:W-:Y:S01]  /*09b0*/  UMOV UR6, 0x400 ;  /* 0x0000040000067882 */ /* 0x000fe20000000000 */
[----:B------:R-:W-:Y:S01]  /*09c0*/  USEL UR4, UR4, 0x320, UP3 ;  /* 0x0000032004047887 */ /* 0x000fe20009800000 */
        /* <DEDUP_REMOVED lines=10> */
[----:B--2---:R4:W2:Y:S08]  /*0a70*/  SYNCS.EXCH.64 URZ, [UR6+0x90], UR8 ;  /* 0x0000900806ff75b2 */ /* 0x0048b00008000100 */
[----:B------:R4:W3:Y:S01]  /*0a80*/  SYNCS.EXCH.64 URZ, [UR6+0xa0], UR4 ;  /* 0x0000a00406ff75b2 */ /* 0x0008e20008000100 */
[----:B------:R4:W1:Y:S01]  /*0a90*/  SYNCS.EXCH.64 URZ, [UR6+0x98], UR8 ;  /* 0x0000980806ff75b2 */ /* 0x0008620008000100 */
[----:B------:R4:W1:Y:S02]  /*0aa0*/  SYNCS.EXCH.64 URZ, [UR6+0xa8], UR4 ;  /* 0x0000a80406ff75b2 */ /* 0x0008640008000100 */
[----:B----4-:R-:W-:Y:S01]  /*0ab0*/  NOP ;  /* 0x0000000000007918 */ /* 0x010fe20000000000 */
.L_x_12:
[----:B------:R-:W4:Y:S01]  /*0ac0*/  SHFL.IDX PT, R0, R52, RZ, 0x1f ;  /* 0x00001fff34007589 */ /* 0x000f2200000e0000 */
[----:B------:R-:W-:Y:S01]  /*0ad0*/  NOP ;  /* 0x0000000000007918 */ /* 0x000fe20000000000 */
[----:B----4-:R-:W-:-:S13]  /*0ae0*/  ISETP.NE.AND P0, PT, R0, 0x5, PT ;  /* 0x000000050000780c */ /* 0x010fda0003f05270 */
[----:B------:R-:W-:Y:S05]  /*0af0*/  @P0 BRA `(.L_x_13) ;  /* 0x0000000000540947 */ /* 0x000fea0003800000 */
[----:B--23--:R-:W-:Y:S01]  /*0b00*/  UMOV UR4, 0x400 ;  /* 0x0000040000047882 */ /* 0x00cfe20000000000 */
        /* <DEDUP_REMOVED lines=14> */
[----:B------:R4:W1:Y:S01]  /*0bf0*/  SYNCS.EXCH.64 URZ, [UR4+0xd8], UR8 ;  /* 0x0000d80804ff75b2 */ /* 0x0008620008000100 */
[----:B------:R4:W1:Y:S01]  /*0c00*/  SYNCS.EXCH.64 URZ, [UR4+0xc0], UR6 ;  /* 0x0000c00604ff75b2 */ /* 0x0008620008000100 */
[----:B------:R4:W1:Y:S01]  /*0c10*/  SYNCS.EXCH.64 URZ, [UR4+0xe0], UR8 ;  /* 0x0000e00804ff75b2 */ /* 0x0008620008000100 */
[----:B------:R4:W1:Y:S01]  /*0c20*/  SYNCS.EXCH.64 URZ, [UR4+0xc8], UR6 ;  /* 0x0000c80604ff75b2 */ /* 0x0008620008000100 */
[----:B------:R4:W1:Y:S02]  /*0c30*/  SYNCS.EXCH.64 URZ, [UR4+0xe8], UR8 ;  /* 0x0000e80804ff75b2 */ /* 0x0008640008000100 */
[----:B----4-:R-:W-:Y:S01]  /*0c40*/  NOP ;  /* 0x0000000000007918 */ /* 0x010fe20000000000 */
.L_x_13:
[----:B------:R-:W4:Y:S01]  /*0c50*/  SHFL.IDX PT, R0, R52, RZ, 0x1f ;  /* 0x00001fff34007589 */ /* 0x000f2200000e0000 */
[----:B------:R-:W-:Y:S01]  /*0c60*/  ISETP.NE.OR P1, PT, RZ, UR18, !P1 ;  /* 0x00000012ff007c0c */ /* 0x000fe2000cf25670 */
        /* <DEDUP_REMOVED lines=12> */
[----:B------:R4:W3:Y:S01]  /*0d30*/  SYNCS.EXCH.64 URZ, [UR4+0x100], UR6 ;  /* 0x0001000604ff75b2 */ /* 0x0008e20008000100 */
[----:B------:R4:W1:Y:S01]  /*0d40*/  SYNCS.EXCH.64 URZ, [UR4+0xf8], UR6 ;  /* 0x0000f80604ff75b2 */ /* 0x0008620008000100 */
[----:B------:R4:W1:Y:S02]  /*0d50*/  SYNCS.EXCH.64 URZ, [UR4+0x108], UR6 ;  /* 0x0001080604ff75b2 */ /* 0x0008640008000100 */
[----:B----4-:R-:W-:Y:S01]  /*0d60*/  NOP ;  /* 0x0000000000007918 */ /* 0x010fe20000000000 */
.L_x_14:
[----:B------:R-:W-:Y:S01]  /*0d70*/  VOTEU.ALL UP0, P1 ;  /* 0x0000000000ff7886 */ /* 0x000fe20000800000 */
[----:B--23--:R-:W-:Y:S01]  /*0d80*/  UMOV UR4, 0x20 ;  /* 0x0000002000047882 */ /* 0x00cfe20000000000 */
[----:B------:R-:W2:Y:S01]  /*0d90*/  LDCU UR7, c[0x0][0x36c] ;  /* 0x00006d80ff0777ac */ /* 0x000ea20008000800 */
[----:B------:R-:W-:Y:S01]  /*0da0*/  NOP ;  /* 0x0000000000007918 */ /* 0x000fe20000000000 */
[----:B-1----:R-:W-:Y:S01]  /*0db0*/  LOP3.LUT R3, R65, 0x1f, RZ, 0xc0, !PT ;  /* 0x0000001f41037812 */ /* 0x002fe200078ec0ff */
[----:B------:R-:W-:Y:S01]  /*0dc0*/  @!UP0 UMOV UR6, 0x400 ;  /* 0x0000040000068882 */ /* 0x000fe20000000000 */
[----:B------:R-:W-:-:S04]  /*0dd0*/  @!UP0 UIADD3 UR4, UPT, UPT, -UR4, 0x100000, URZ ;  /* 0x0010000004048890 */ /* 0x000fc8000fffe1ff */
[----:B------:R-:W-:Y:S02]  /*0de0*/  @!UP0 USHF.L.U32 UR5, UR4, 0xb, URZ ;  /* 0x0000000b04058899 */ /* 0x000fe400080006ff */
[----:B------:R-:W-:Y:S02]  /*0df0*/  @!UP0 USHF.L.U32 UR4, UR4, 0x1, URZ ;  /* 0x0000000104048899 */ /* 0x000fe400080006ff */
[----:B------:R-:W-:Y:S01]  /*0e00*/  @!UP0 ULEA UR6, UR53, UR6, 0x18 ;  /* 0x0000000635068291 */ /* 0x000fe2000f8ec0ff */
[----:B------:R-:W-:Y:S01]  /*0e10*/  VOTEU.ALL UP0, P1 ;  /* 0x0000000000ff7886 */ /* 0x000fe20000800000 */
[----:B------:R-:W-:Y:S02]  /*0e20*/  UISETP.NE.AND UP4, UPT, UR18, URZ, UPT ;  /* 0x000000ff1200728c */ /* 0x000fe4000bf85270 */
[----:B--2---:R-:W-:Y:S01]  /*0e30*/  UISETP.EQ.U32.AND UP5, UPT, UR7, 0x1, UPT ;  /* 0x000000010700788c */ /* 0x004fe2000bfa2070 */
[----:B------:R-:W1:Y:S07]  /*0e40*/  FENCE.VIEW.ASYNC.S ;  /* 0x00000000000073c6 */ /* 0x000e6e0000000000 */
[----:B-1----:R1:W2:Y:S01]  /*0e50*/  @!UP0 SYNCS.EXCH.64 URZ, [UR6+0x110], UR4 ;  /* 0x0001100406ff85b2 */ /* 0x0022a20008000100 */
[----:B------:R-:W-:Y:S05]  /*0e60*/  BRA.U !UP5, `(.L_x_15) ;  /* 0x000000010d087547 */ /* 0x000fea000b800000 */
[----:B--2---:R-:W-:Y:S01]  /*0e70*/  UCGABAR_ARV ;  /* 0x00000000000079c7 */ /* 0x004fe20008000000 */
[----:B------:R-:W-:Y:S05]  /*0e80*/  BRA `(.L_x_16) ;  /* 0x0000000000047947 */ /* 0x000fea0003800000 */
.L_x_15:
[----:B--2---:R-:W-:Y:S01]  /*0e90*/  NOP ;  /* 0x0000000000007918 */ /* 0x004fe20000000000 */
.L_x_16:
[----:B------:R-:W2:Y:S01]  /*0ea0*/  S2UR UR25, SR_CTAID.X ;  /* 0x00000000001979c3 */ /* 0x000ea20000002500 */
[----:B------:R-:W-:-:S05]  /*0eb0*/  CS2R.32 R54, SR_CgaSize ;  /* 0x0000000000367805 */ /* 0x000fca0000008a00 */
[----:B------:R-:W-:-:S05]  /*0ec0*/  IMAD R54, R54, -0xa0, RZ ;  /* 0xffffff6036367824 */ /* 0x000fca00078e02ff */
[----:B-1----:R-:W-:-:S14]  /*0ed0*/  R2UR UR5, R54 ;  /* 0x00000000360572ca */ /* 0x002fdc00000e0000 */
[----:B------:R-:W1:Y:S01]  /*0ee0*/  LDCU UR5, c[0x0][UR5+0x2b0] ;  /* 0x00005600050577ac */ /* 0x000e620008000800 */
[----:B------:R-:W-:-:S05]  /*0ef0*/  CS2R.32 R54, SR_CgaSize ;  /* 0x0000000000367805 */ /* 0x000fca0000008a00 */
[----:B------:R-:W-:-:S05]  /*0f00*/  IMAD R54, R54, -0xa0, RZ ;  /* 0xffffff6036367824 */ /* 0x000fca00078e02ff */
[----:B------:R-:W-:-:S14]  /*0f10*/  R2UR UR4, R54 ;  /* 0x00000000360472ca */ /* 0x000fdc00000e0000 */
[----:B------:R-:W3:Y:S01]  /*0f20*/  LDCU UR4, c[0x0][UR4+0x2b4] ;  /* 0x00005680040477ac */ /* 0x000ee20008000800 */
[----:B------:R-:W4:Y:S01]  /*0f30*/  S2UR UR7, SR_CTAID.Y ;  /* 0x00000000000779c3 */ /* 0x000f220000002600 */
[----:B------:R-:W-:-:S05]  /*0f40*/  CS2R.32 R54, SR_CgaSize ;  /* 0x0000000000367805 */ /* 0x000fca0000008a00 */
[----:B------:R-:W-:-:S05]  /*0f50*/  IMAD R54, R54, -0xa0, RZ ;  /* 0xffffff6036367824 */ /* 0x000fca00078e02ff */
[----:B------:R-:W-:-:S14]  /*0f60*/  R2UR UR8, R54 ;  /* 0x00000000360872ca */ /* 0x000fdc00000e0000 */
[----:B------:R-:W3:Y:S01]  /*0f70*/  LDCU UR8, c[0x0][UR8+0x2a0] ;  /* 0x00005400080877ac */ /* 0x000ee20008000800 */
[----:B------:R-:W-:-:S05]  /*0f80*/  CS2R.32 R54, SR_CgaSize ;  /* 0x0000000000367805 */ /* 0x000fca0000008a00 */
[----:B------:R-:W-:-:S05]  /*0f90*/  IMAD R54, R54, -0xa0, RZ ;  /* 0xffffff6036367824 */ /* 0x000fca00078e02ff */
[----:B------:R-:W-:-:S14]  /*0fa0*/  R2UR UR9, R54 ;  /* 0x00000000360972ca */ /* 0x000fdc00000e0000 */
[----:B------:R-:W3:Y:S01]  /*0fb0*/  LDCU UR9, c[0x0][UR9+0x2a4] ;  /* 0x00005480090977ac */ /* 0x000ee20008000800 */
[----:B------:R-:W3:Y:S01]  /*0fc0*/  S2UR UR36, SR_CTAID.Z ;  /* 0x00000000002479c3 */ /* 0x000ee20000002700 */
[----:B------:R-:W-:Y:S01]  /*0fd0*/  UISETP.GT.U32.AND UP0, UPT, UR68, 0xffff, UPT ;  /* 0x0000ffff4400788c */ /* 0x000fe2000bf04070 */
[----:B------:R-:W3:Y:S01]  /*0fe0*/  LDCU UR19, c[0x0][0xb24] ;  /* 0x00016480ff1377ac */ /* 0x000ee20008000800 */
[----:B------:R-:W-:Y:S01]  /*0ff0*/  USHF.L.U32 UR30, UR53, 0x9, URZ ;  /* 0x00000009351e7899 */ /* 0x000fe200080006ff */
[----:B--2---:R-:W-:Y:S01]  /*1000*/  I2FP.F32.U32 R2, UR25 ;  /* 0x0000001900027c45 */ /* 0x004fe20008201000 */
[----:B------:R-:W-:Y:S01]  /*1010*/  UMOV UR28, 0x5 ;  /* 0x00000005001c7882 */ /* 0x000fe20000000000 */
[----:B------:R-:W2:Y:S03]  /*1020*/  LDCU UR45, c[0x0][0xb24] ;  /* 0x00016480ff2d77ac */ /* 0x000ea60008000800 */
[----:B-1----:R-:W-:Y:S01]  /*1030*/  FMUL R2, R2, UR5 ;  /* 0x0000000502027c20 */ /* 0x002fe20008400000 */
[----:B------:R-:W-:Y:S01]  /*1040*/  USEL UR5, UR68, 0xffff, !UP0 ;  /* 0x0000ffff44057887 */ /* 0x000fe2000c000000 */
[----:B----4-:R-:W-:Y:S01]  /*1050*/  I2FP.F32.U32 R0, UR7 ;  /* 0x0000000700007c45 */ /* 0x010fe20008201000 */
[----:B------:R-:W1:Y:S03]  /*1060*/  LDCU UR27, c[0x0][0xb30] ;  /* 0x00016600ff1b77ac */ /* 0x000e660008000800 */
[----:B------:R-:W4:Y:S01]  /*1070*/  F2I.U32.TRUNC.NTZ R2, R2 ;  /* 0x0000000200027305 */ /* 0x000f22000020f000 */
[----:B---3--:R-:W-:Y:S01]  /*1080*/  FMUL R0, R0, UR4 ;  /* 0x0000000400007c20 */ /* 0x008fe20008400000 */
[----:B------:R-:W-:-:S02]  /*1090*/  ULOP3.LUT UR29, UR5, 0xffff, URZ, 0xc0, !UPT ;  /* 0x0000ffff051d7892 */ /* 0x000fc4000f8ec0ff */
[----:B------:R-:W-:Y:S01]  /*10a0*/  UISETP.GE.AND UP2, UPT, UR19, 0x1, UPT ;  /* 0x000000011300788c */ /* 0x000fe2000bf46270 */
[----:B------:R-:W-:-:S03]  /*10b0*/  UMOV UR24, UR7 ;  /* 0x0000000700187c82 */ /* 0x000fc60008000000 */
[----:B------:R-:W3:Y:S01]  /*10c0*/  F2I.U32.TRUNC.NTZ R0, R0 ;  /* 0x0000000000007305 */ /* 0x000ee2000020f000 */
[----:B------:R-:W-:Y:S01]  /*10d0*/  UMOV UR20, UR25 ;  /* 0x0000001900147c82 */ /* 0x000fe20008000000 */
[----:B----4-:R-:W-:Y:S02]  /*10e0*/  R2UR UR4, R2 ;  /* 0x00000000020472ca */ /* 0x010fe400000e0000 */
[----:B------:R-:W-:Y:S02]  /*10f0*/  PRMT R2, RZ, 0x7610, R2 ;  /* 0x00007610ff027816 */ /* 0x000fe40000000002 */
[----:B---3--:R-:W-:Y:S02]  /*1100*/  R2UR UR6, R0 ;  /* 0x00000000000672ca */ /* 0x008fe400000e0000 */
[----:B------:R-:W-:-:S07]  /*1110*/  PRMT R0, RZ, 0x7610, R0 ;  /* 0x00007610ff007816 */ /* 0x000fce0000000000 */
[----:B------:R-:W-:-:S04]  /*1120*/  UIADD3 UR5, UPT, UPT, -UR4, URZ, URZ ;  /* 0x000000ff04057290 */ /* 0x000fc8000fffe1ff */
[----:B------:R-:W-:Y:S02]  /*1130*/  UIMAD UR5, UR8, UR5, UR25 ;  /* 0x00000005080572a4 */ /* 0x000fe4000f8e0219 */
[----:B------:R-:W-:-:S04]  /*1140*/  UIADD3 UR4, UPT, UPT, -UR6, URZ, URZ ;  /* 0x000000ff06047290 */ /* 0x000fc8000fffe1ff */
[----:B------:R-:W-:Y:S01]  /*1150*/  IMAD.U32 R54, RZ, RZ, UR5 ;  /* 0x00000005ff367e24 */ /* 0x000fe2000f8e00ff */
[----:B------:R-:W-:-:S06]  /*1160*/  UIMAD UR4, UR9, UR4, UR7 ;  /* 0x00000004090472a4 */ /* 0x000fcc000f8e0207 */
[----:B------:R-:W-:Y:S01]  /*1170*/  IMAD.U32 R53, RZ, RZ, UR4 ;  /* 0x00000004ff357e24 */ /* 0x000fe2000f8e00ff */
[----:B-12---:R-:W-:Y:S06]  /*1180*/  BRA.U UP4, `(.L_x_17) ;  /* 0x0000000104447547 */ /* 0x006fec000b800000 */
[----:B------:R-:W-:Y:S02]  /*1190*/  R2UR UR4, R54 ;  /* 0x00000000360472ca */ /* 0x000fe400000e0000 */
[----:B------:R-:W-:-:S11]  /*11a0*/  R2UR UR8, R53 ;  /* 0x00000000350872ca */ /* 0x000fd600000e0000 */
[----:B------:R-:W-:Y:S02]  /*11b0*/  UISETP.GT.U32.AND UP0, UPT, UR4, 0x1, UPT ;  /* 0x000000010400788c */ /* 0x000fe4000bf04070 */
[----:B------:R-:W-:Y:S02]  /*11c0*/  ULOP3.LUT UR4, UR4, 0xfffffffe, URZ, 0xc0, !UPT ;  /* 0xfffffffe04047892 */ /* 0x000fe4000f8ec0ff */
[----:B------:R-:W-:Y:S02]  /*11d0*/  UISETP.NE.AND UP1, UPT, UR8, URZ, UP0 ;  /* 0x000000ff0800728c */ /* 0x000fe40008725270 */
[----:B------:R-:W-:Y:S02]  /*11e0*/  UISETP.NE.AND UP0, UPT, UR8, 0x1, UP0 ;  /* 0x000000010800788c */ /* 0x000fe40008705270 */
[----:B------:R-:W-:Y:S02]  /*11f0*/  USEL UR7, URZ, 0x1, UP1 ;  /* 0x00000001ff077887 */ /* 0x000fe40008800000 */
[----:B------:R-:W-:-:S02]  /*1200*/  USEL UR6, URZ, 0x4, UP0 ;  /* 0x00000004ff067887 */ /* 0x000fc40008000000 */
[----:B------:R-:W-:Y:S02]  /*1210*/  USEL UR5, URZ, 0x2, UP1 ;  /* 0x00000002ff057887 */ /* 0x000fe40008800000 */
[----:B------:R-:W-:Y:S02]  /*1220*/  ULEA UR4, UR8, UR4, 0x1 ;  /* 0x0000000408047291 */ /* 0x000fe4000f8e08ff */
[----:B------:R-:W-:Y:S02]  /*1230*/  USEL UR8, URZ, 0x8, UP0 ;  /* 0x00000008ff087887 */ /* 0x000fe40008000000 */
[----:B------:R-:W-:-:S03]  /*1240*/  UIADD3 UR5, UPT, UPT, UR5, UR6, UR7 ;  /* 0x0000000605057290 */ /* 0x000fc6000fffe007 */
[----:B------:R-:W-:Y:S01]  /*1250*/  UMOV UR6, 0x3 ;  /* 0x0000000300067882 */ /* 0x000fe20000000000 */
[----:B------:R-:W-:Y:S02]  /*1260*/  UIADD3 UR5, UPT, UPT, UR5, UR8, URZ ;  /* 0x0000000805057290 */ /* 0x000fe4000fffe0ff */
[----:B------:R-:W-:-:S04]  /*1270*/  USHF.L.U32 UR4, UR6, UR4, URZ ;  /* 0x0000000406047299 */ /* 0x000fc800080006ff */
[----:B------:R-:W-:Y:S02]  /*1280*/  IMAD.U32 R2, RZ, RZ, UR5 ;  /* 0x00000005ff027e24 */ /* 0x000fe4000f8e00ff */
[----:B------:R-:W-:Y:S02]  /*1290*/  IMAD.U32 R0, RZ, RZ, UR4 ;  /* 0x00000004ff007e24 */ /* 0x000fe4000f8e00ff */
.L_x_17:
[----:B------:R-:W-:Y:S05]  /*12a0*/  BRA.U !UP2, `(.L_x_18) ;  /* 0x000000010ad47547 */ /* 0x000fea000b800000 */
[----:B------:R-:W1:Y:S01]  /*12b0*/  LDCU.128 UR20, c[0x0][0xb10] ;  /* 0x00016200ff1477ac */ /* 0x000e620008000c00 */
[----:B------:R-:W2:Y:S01]  /*12c0*/  LDCU UR6, c[0x0][0x370] ;  /* 0x00006e00ff0677ac */ /* 0x000ea20008000800 */
[----:B------:R-:W3:Y:S01]  /*12d0*/  LDCU UR5, c[0x0][0x374] ;  /* 0x00006e80ff0577ac */ /* 0x000ee20008000800 */
[----:B------:R-:W4:Y:S01]  /*12e0*/  LDCU UR26, c[0x0][0xb0c] ;  /* 0x00016180ff1a77ac */ /* 0x000f220008000800 */
[----:B------:R-:W4:Y:S01]  /*12f0*/  LDCU UR4, c[0x0][0xb20] ;  /* 0x00016400ff0477ac */ /* 0x000f220008000800 */
[----:B------:R-:W4:Y:S01]  /*1300*/  LDCU.64 UR8, c[0x0][0xb28] ;  /* 0x00016500ff0877ac */ /* 0x000f220008000a00 */
[----:B-1----:R-:W-:Y:S02]  /*1310*/  UISETP.NE.AND UP0, UPT, UR22, 0x1, UPT ;  /* 0x000000011600788c */ /* 0x002fe4000bf05270 */
[----:B---3--:R-:W-:Y:S02]  /*1320*/  UIMAD.WIDE.U32 UR10, UR5, UR23, URZ ;  /* 0x00000017050a72a5 */ /* 0x008fe4000f8e00ff */
[----:B--2---:R-:W-:-:S02]  /*1330*/  UIMAD.WIDE.U32 UR12, UR6, UR20, URZ ;  /* 0x00000014060c72a5 */ /* 0x004fc4000f8e00ff */
[----:B----4-:R-:W-:Y:S02]  /*1340*/  UISETP.NE.AND UP1, UPT, UR26, 0x1, UPT ;  /* 0x000000011a00788c */ /* 0x010fe4000bf25270 */
[----:B------:R-:W-:Y:S01]  /*1350*/  UISETP.NE.AND UP2, UPT, UR19, 0x1, UPT ;  /* 0x000000011300788c */ /* 0x000fe2000bf45270 */
[----:B------:R-:W-:Y:S02]  /*1360*/  UMOV UR10, UR11 ;  /* 0x0000000b000a7c82 */ /* 0x000fe40008000000 */
[----:B------:R-:W-:Y:S01]  /*1370*/  UMOV UR12, UR13 ;  /* 0x0000000d000c7c82 */ /* 0x000fe20008000000 */
[----:B------:R-:W-:Y:S02]  /*1380*/  @UP0 USHF.R.U32.HI UR5, URZ, UR4, UR10 ;  /* 0x00000004ff050299 */ /* 0x000fe4000801160a */
[----:B------:R-:W-:Y:S02]  /*1390*/  UIMAD.WIDE.U32 UR16, UR24, UR23, URZ ;  /* 0x00000017181072a5 */ /* 0x000fe4000f8e00ff */
[----:B------:R-:W-:-:S02]  /*13a0*/  UIMAD.WIDE.U32 UR10, UR5, UR8, URZ ;  /* 0x00000008050a72a5 */ /* 0x000fc4000f8e00ff */
[----:B------:R-:W-:Y:S02]  /*13b0*/  @UP1 USHF.R.U32.HI UR6, URZ, UR21, UR12 ;  /* 0x00000015ff061299 */ /* 0x000fe4000801160c */
[----:B------:R-:W-:Y:S02]  /*13c0*/  UIMAD.WIDE.U32 UR14, UR25, UR20, URZ ;  /* 0x00000014190e72a5 */ /* 0x000fe4000f8e00ff */
[----:B------:R-:W-:Y:S01]  /*13d0*/  UIMAD.WIDE.U32 UR12, UR6, UR8, URZ ;  /* 0x00000008060c72a5 */ /* 0x000fe2000f8e00ff */
[----:B------:R-:W-:Y:S01]  /*13e0*/  UMOV UR16, UR17 ;  /* 0x0000001100107c82 */ /* 0x000fe20008000000 */
[----:B------:R-:W-:Y:S01]  /*13f0*/  UMOV UR10, UR11 ;  /* 0x0000000b000a7c82 */ /* 0x000fe20008000000 */
[----:B------:R-:W-:Y:S02]  /*1400*/  USHF.R.U32.HI UR16, URZ, UR4, UR16 ;  /* 0x00000004ff107299 */ /* 0x000fe40008011610 */
[----:B------:R-:W-:Y:S02]  /*1410*/  @UP2 USHF.R.U32.HI UR5, URZ, UR9, UR10 ;  /* 0x00000009ff052299 */ /* 0x000fe4000801160a */
[----:B------:R-:W-:Y:S01]  /*1420*/  UMOV UR7, UR13 ;  /* 0x0000000d00077c82 */ /* 0x000fe20008000000 */
[----:B------:R-:W-:Y:S01]  /*1430*/  UMOV UR14, UR15 ;  /* 0x0000000f000e7c82 */ /* 0x000fe20008000000 */
[----:B------:R-:W-:-:S02]  /*1440*/  @UP2 USHF.R.U32.HI UR6, URZ, UR9, UR7 ;  /* 0x00000009ff062299 */ /* 0x000fc40008011607 */
[----:B------:R-:W-:Y:S02]  /*1450*/  USHF.R.U32.HI UR14, URZ, UR21, UR14 ;  /* 0x00000015ff0e7299 */ /* 0x000fe4000801160e */
[----:B------:R-:W-:Y:S02]  /*1460*/  USEL UR4, UR24, UR16, !UP0 ;  /* 0x0000001018047287 */ /* 0x000fe4000c000000 */
[----:B------:R-:W-:Y:S02]  /*1470*/  UIMAD UR7, UR5, UR19, URZ ;  /* 0x00000013050772a4 */ /* 0x000fe4000f8e02ff */
[----:B------:R-:W-:Y:S02]  /*1480*/  USEL UR5, UR25, UR14, !UP1 ;  /* 0x0000000e19057287 */ /* 0x000fe4000c800000 */
[----:B------:R-:W-:Y:S02]  /*1490*/  UIMAD UR12, UR6, UR19, URZ ;  /* 0x00000013060c72a4 */ /* 0x000fe4000f8e02ff */
[----:B------:R-:W-:-:S02]  /*14a0*/  UISETP.GE.AND UP0, UPT, UR4, UR7, UPT ;  /* 0x000000070400728c */ /* 0x000fc4000bf06270 */
[----:B------:R-:W-:Y:S02]  /*14b0*/  UIMAD.WIDE.U32 UR10, UR4, UR8, URZ ;  /* 0x00000008040a72a5 */ /* 0x000fe4000f8e00ff */
[----:B------:R-:W-:Y:S02]  /*14c0*/  UISETP.GE.OR UP0, UPT, UR5, UR12, UP0 ;  /* 0x0000000c0500728c */ /* 0x000fe40008706670 */
[----:B------:R-:W-:Y:S02]  /*14d0*/  UIMAD.WIDE.U32 UR12, UR5, UR8, URZ ;  /* 0x00000008050c72a5 */ /* 0x000fe4000f8e00ff */
[----:B------:R-:W-:Y:S01]  /*14e0*/  UIADD3 UR10, UPT, UPT, -UR4, URZ, URZ ;  /* 0x000000ff040a7290 */ /* 0x000fe2000fffe1ff */
[----:B------:R-:W-:Y:S01]  /*14f0*/  UMOV UR8, UR11 ;  /* 0x0000000b00087c82 */ /* 0x000fe20008000000 */
[----:B------:R-:W-:Y:S02]  /*1500*/  UIADD3 UR20, UPT, UPT, -UR5, URZ, URZ ;  /* 0x000000ff05147290 */ /* 0x000fe4000fffe1ff */
[----:B------:R-:W-:-:S03]  /*1510*/  USHF.R.U32.HI UR8, URZ, UR9, UR8 ;  /* 0x00000009ff087299 */ /* 0x000fc60008011608 */
[----:B------:R-:W-:Y:S01]  /*1520*/  @!UP0 UMOV UR7, UR13 ;  /* 0x0000000d00078c82 */ /* 0x000fe20008000000 */
[----:B------:R-:W-:Y:S02]  /*1530*/  UIMAD UR24, UR22, UR10, UR24 ;  /* 0x0000000a161872a4 */ /* 0x000fe4000f8e0218 */
[----:B------:R-:W-:Y:S02]  /*1540*/  USEL UR8, UR4, UR8, !UP2 ;  /* 0x0000000804087287 */ /* 0x000fe4000d000000 */
[----:B------:R-:W-:Y:S02]  /*1550*/  @!UP0 USHF.R.U32.HI UR7, URZ, UR9, UR7 ;  /* 0x00000009ff078299 */ /* 0x000fe40008011607 */
[----:B------:R-:W-:Y:S02]  /*1560*/  UIADD3 UR9, UPT, UPT, -UR8, URZ, URZ ;  /* 0x000000ff08097290 */ /* 0x000fe4000fffe1ff */
[----:B------:R-:W-:Y:S02]  /*1570*/  @!UP0 USEL UR7, UR5, UR7, !UP2 ;  /* 0x0000000705078287 */ /* 0x000fe4000d000000 */
[----:B------:R-:W-:-:S02]  /*1580*/  UIMAD UR9, UR19, UR9, UR4 ;  /* 0x00000009130972a4 */ /* 0x000fc4000f8e0204 */
[----:B------:R-:W-:Y:S02]  /*1590*/  @!UP0 UIADD3 UR8, UPT, UPT, UR8, -UR7, URZ ;  /* 0x8000000708088290 */ /* 0x000fe4000fffe0ff */
[----:B------:R-:W-:Y:S02]  /*15a0*/  @!UP0 UIMAD UR6, UR9, UR6, UR7 ;  /* 0x00000006090682a4 */ /* 0x000fe4000f8e0207 */
[----:B------:R-:W-:Y:S02]  /*15b0*/  @!UP0 UIMAD UR4, UR8, UR19, UR5 ;  /* 0x00000013080482a4 */ /* 0x000fe4000f8e0205 */
[----:B------:R-:W-:Y:S02]  /*15c0*/  UIMAD UR20, UR26, UR20, UR25 ;  /* 0x000000141a1472a4 */ /* 0x000fe4000f8e0219 */
[----:B------:R-:W-:Y:S01]  /*15d0*/  UIMAD UR24, UR4, UR22, UR24 ;  /* 0x00000016041872a4 */ /* 0x000fe2000f8e0218 */
[----:B------:R-:W-:Y:S02]  /*15e0*/  @!UP0 UMOV UR5, UR6 ;  /* 0x0000000600058c82 */ /* 0x000fe40008000000 */
[----:B------:R-:W-:-:S12]  /*15f0*/  UIMAD UR20, UR5, UR26, UR20 ;  /* 0x0000001a051472a4 */ /* 0x000fd8000f8e0214 */
.L_x_18:
[----:B------:R-:W-:Y:S02]  /*1600*/  UISETP.NE.AND UP0, UPT, UR27, 0x1, UPT ;  /* 0x000000011b00788c */ /* 0x000fe4000bf05270 */
[----:B------:R-:W-:Y:S02]  /*1610*/  UISETP.NE.AND UP1, UPT, UR18, 0x2, UPT ;  /* 0x000000021200788c */ /* 0x000fe4000bf25270 */
[----:B------:R-:W-:Y:S02]  /*1620*/  ULOP3.LUT UR30, UR30, 0x400, URZ, 0xc0, !UPT ;  /* 0x000004001e1e7892 */ /* 0x000fe4000f8ec0ff */
[----:B------:R-:W-:-:S03]  /*1630*/  USHF.L.U32 UR29, UR28, UR29, URZ ;  /* 0x0000001d1c1d7299 */ /* 0x000fc600080006ff */
[----:B------:R-:W-:Y:S09]  /*1640*/  BRA.U UP0, `(.L_x_19) ;  /* 0x0000000100447547 */ /* 0x000ff2000b800000 */
[----:B------:R-:W1:Y:S01]  /*1650*/  LDCU.128 UR8, c[0x0][0xb10] ;  /* 0x00016200ff0877ac */ /* 0x000e620008000c00 */
[----:B------:R-:W2:Y:S01]  /*1660*/  LDCU UR12, c[0x0][0xb0c] ;  /* 0x00016180ff0c77ac */ /* 0x000ea20008000800 */
[----:B------:R-:W3:Y:S01]  /*1670*/  LDCU UR13, c[0x0][0xb20] ;  /* 0x00016400ff0d77ac */ /* 0x000ee20008000800 */
[----:B-1----:R-:W-:Y:S02]  /*1680*/  UIMAD.WIDE.U32 UR6, UR20, UR8, URZ ;  /* 0x00000008140672a5 */ /* 0x002fe4000f8e00ff */
[----:B------:R-:W-:Y:S02]  /*1690*/  UIMAD.WIDE.U32 UR4, UR24, UR11, URZ ;  /* 0x0000000b180472a5 */ /* 0x000fe4000f8e00ff */
[----:B--2---:R-:W-:Y:S02]  /*16a0*/  UISETP.NE.AND UP2, UPT, UR12, 0x1, UPT ;  /* 0x000000010c00788c */ /* 0x004fe4000bf45270 */
[----:B------:R-:W-:Y:S01]  /*16b0*/  UISETP.NE.AND UP0, UPT, UR10, 0x1, UPT ;  /* 0x000000010a00788c */ /* 0x000fe2000bf05270 */
[----:B------:R-:W-:-:S02]  /*16c0*/  UMOV UR6, UR7 ;  /* 0x0000000700067c82 */ /* 0x000fc40008000000 */
[----:B------:R-:W-:Y:S01]  /*16d0*/  UMOV UR4, UR5 ;  /* 0x0000000500047c82 */ /* 0x000fe20008000000 */
[----:B------:R-:W-:Y:S02]  /*16e0*/  USHF.R.U32.HI UR6, URZ, UR9, UR6 ;  /* 0x00000009ff067299 */ /* 0x000fe40008011606 */
[----:B---3--:R-:W-:Y:S02]  /*16f0*/  USHF.R.U32.HI UR4, URZ, UR13, UR4 ;  /* 0x0000000dff047299 */ /* 0x008fe40008011604 */
[----:B------:R-:W-:Y:S02]  /*1700*/  USEL UR5, UR20, UR6, !UP2 ;  /* 0x0000000614057287 */ /* 0x000fe4000d000000 */
[----:B------:R-:W-:-:S04]  /*1710*/  USEL UR4, UR24, UR4, !UP0 ;  /* 0x0000000418047287 */ /* 0x000fc8000c000000 */
[----:B------:R-:W-:Y:S02]  /*1720*/  UIADD3 UR6, UPT, UPT, -UR4, UR5, URZ ;  /* 0x0000000504067290 */ /* 0x000fe4000fffe1ff */
[----:B------:R-:W-:Y:S02]  /*1730*/  UIADD3 UR4, UPT, UPT, UR4, -UR5, URZ ;  /* 0x8000000504047290 */ /* 0x000fe4000fffe0ff */
[----:B------:R-:W-:Y:S02]  /*1740*/  UIMAD UR24, UR6, UR10, UR24 ;  /* 0x0000000a061872a4 */ /* 0x000fe4000f8e0218 */
[----:B------:R-:W-:-:S12]  /*1750*/  UIMAD UR20, UR4, UR12, UR20 ;  /* 0x0000000c041472a4 */ /* 0x000fd8000f8e0214 */
.L_x_19:
[----:B------:R-:W-:Y:S05]  /*1760*/  BRA.U !UP5, `(.L_x_20) ;  /* 0x000000010d0c7547 */ /* 0x000fea000b800000 */
[----:B------:R-:W-:Y:S01]  /*1770*/  UCGABAR_WAIT ;  /* 0x0000000000007dc7 */ /* 0x000fe20008000000 */
[----:B------:R-:W-:Y:S01]  /*1780*/  CCTL.IVALL ;  /* 0x00000000ff00798f */ /* 0x000fe20002000000 */
[----:B------:R-:W-:Y:S05]  /*1790*/  BRA `(.L_x_21) ;  /* 0x0000000000047947 */ /* 0x000fea0003800000 */
.L_x_20:
[----:B------:R-:W-:Y:S06]  /*17a0*/  BAR.SYNC.DEFER_BLOCKING 0x0 ;  /* 0x0000000000007b1d */ /* 0x000fec0000010000 */
.L_x_21:
[----:B------:R-:W-:Y:S05]  /*17b0*/  BRA.U UP1, `(.L_x_22) ;  /* 0x0000001501647547 */ /* 0x000fea000b800000 */
[----:B------:R-:W1:Y:S01]  /*17c0*/  LDCU UR6, c[0x0][0x38c] ;  /* 0x00007180ff0677ac */ /* 0x000e620008000800 */
[----:B------:R-:W-:Y:S01]  /*17d0*/  PLOP3.LUT P1, PT, PT, PT, UP3, 0x80, 0x8 ;  /* 0x000000000008781c */ /* 0x000fe20003f2f038 */
[----:B------:R-:W-:Y:S01]  /*17e0*/  IMAD.MOV.U32 R12, RZ, RZ, 0x1 ;  /* 0x00000001ff0c7424 */ /* 0x000fe200078e00ff */
[----:B------:R-:W-:Y:S01]  /*17f0*/  ISETP.NE.AND P2, PT, R3, RZ, P3 ;  /* 0x000000ff0300720c */ /* 0x000fe20001f45270 */
[----:B------:R-:W-:Y:S01]  /*1800*/  USHF.L.U32 UR7, UR25, 0x6, URZ ;  /* 0x0000000619077899 */ /* 0x000fe200080006ff */
[----:B------:R-:W-:Y:S01]  /*1810*/  PLOP3.LUT P1, PT, P1, PT, PT, 0x8, 0x80 ;  /* 0x000000000080781c */ /* 0x000fe20000f2e170 */
[----:B------:R-:W-:Y:S01]  /*1820*/  USHF.L.U32 UR52, UR25, 0x7, URZ ;  /* 0x0000000719347899 */ /* 0x000fe200080006ff */
[----:B------:R-:W-:Y:S01]  /*1830*/  CS2R R10, SRZ ;  /* 0x00000000000a7805 */ /* 0x000fe2000001ff00 */
[----:B------:R-:W-:Y:S01]  /*1840*/  UISETP.NE.AND UP1, UPT, UR18, URZ, UPT ;  /* 0x000000ff1200728c */ /* 0x000fe2000bf25270 */
[----:B------:R-:W-:Y:S01]  /*1850*/  IMAD.MOV.U32 R9, RZ, RZ, RZ ;  /* 0x000000ffff097224 */ /* 0x000fe200078e00ff */
[----:B------:R-:W2:Y:S01]  /*1860*/  LDCU UR46, c[0x0][0x370] ;  /* 0x00006e00ff2e77ac */ /* 0x000ea20008000800 */
[----:B------:R-:W-:Y:S01]  /*1870*/  IMAD.MOV.U32 R8, RZ, RZ, 0x1 ;  /* 0x00000001ff087424 */ /* 0x000fe200078e00ff */
[----:B------:R-:W3:Y:S01]  /*1880*/  LDCU.64 UR40, c[0x0][0x348] ;  /* 0x00006900ff2877ac */ /* 0x000ee20008000a00 */
[----:B-1----:R-:W-:-:S02]  /*1890*/  UIADD3 UR5, UPT, UPT, UR6, 0x3f, URZ ;  /* 0x0000003f06057890 */ /* 0x002fc4000fffe0ff */
[----:B------:R-:W-:Y:S02]  /*18a0*/  UIADD3 UR55, UPT, UPT, UR6, 0x7e, URZ ;  /* 0x0000007e06377890 */ /* 0x000fe4000fffe0ff */
[----:B------:R-:W-:Y:S01]  /*18b0*/  USHF.R.S32.HI UR4, URZ, 0x1f, UR5 ;  /* 0x0000001fff047899 */ /* 0x000fe20008011405 */
[----:B------:R-:W1:Y:S03]  /*18c0*/  LDCU UR44, c[0x0][0x374] ;  /* 0x00006e80ff2c77ac */ /* 0x000e660008000800 */
[----:B------:R-:W-:Y:S02]  /*18d0*/  ULEA.HI UR4, UR4, UR5, URZ, 0x6 ;  /* 0x0000000504047291 */ /* 0x000fe4000f8f30ff */
[----:B------:R-:W-:Y:S02]  /*18e0*/  UIADD3 UR5, UPT, UPT, UR6, -0x1, URZ ;  /* 0xffffffff06057890 */ /* 0x000fe4000fffe0ff */
[----:B------:R-:W-:-:S02]  /*18f0*/  USHF.R.S32.HI UR48, URZ, 0x6, UR4 ;  /* 0x00000006ff307899 */ /* 0x000fc40008011404 */
[----:B------:R-:W-:Y:S02]  /*1900*/  UISETP.GE.U32.AND UP2, UPT, UR5, -0x7f, UPT ;  /* 0xffffff810500788c */ /* 0x000fe4000bf46070 */
[----:B------:R-:W-:Y:S02]  /*1910*/  UISETP.LT.U32.AND UP0, UPT, UR48, 0x4, UPT ;  /* 0x000000043000788c */ /* 0x000fe4000bf01070 */
[----:B------:R-:W-:Y:S02]  /*1920*/  ULOP3.LUT UR5, UR7, 0x40, URZ, 0xc0, !UPT ;  /* 0x0000004007057892 */ /* 0x000fe4000f8ec0ff */
[----:B------:R-:W-:Y:S02]  /*1930*/  USEL UR47, UR48, 0x4, UP0 ;  /* 0x00000004302f7887 */ /* 0x000fe40008000000 */
[----:B------:R-:W-:Y:S02]  /*1940*/  ULOP3.LUT UR52, UR52, 0x80, URZ, 0xc0, !UPT ;  /* 0x0000008034347892 */ /* 0x000fe4000f8ec0ff */
[----:B------:R-:W-:-:S02]  /*1950*/  UIADD3 UR4, UPT, UPT, UR47, -0x1, URZ ;  /* 0xffffffff2f047890 */ /* 0x000fc4000fffe0ff */
[----:B------:R-:W-:Y:S02]  /*1960*/  @UP2 UIADD3 UR4, UPT, UPT, UR47, URZ, URZ ;  /* 0x000000ff2f042290 */ /* 0x000fe4000fffe0ff */
[----:B------:R-:W-:Y:S02]  /*1970*/  USEL UR31, UR54, 0x2, UP1 ;  /* 0x00000002361f7887 */ /* 0x000fe40008800000 */
[----:B------:R-:W-:Y:S02]  /*1980*/  ULEA.HI UR50, UR30, UR5, URZ, 0x1b ;  /* 0x000000051e327291 */ /* 0x000fe4000f8fd8ff */
[----:B------:R-:W-:Y:S02]  /*1990*/  UIADD3 UR51, UPT, UPT, UR48, -UR47, URZ ;  /* 0x8000002f30337290 */ /* 0x000fe4000fffe0ff */
[----:B------:R-:W-:Y:S02]  /*19a0*/  UIADD3 UR37, UPT, UPT, UR4, 0x1, URZ ;  /* 0x0000000104257890 */ /* 0x000fe4000fffe0ff */
[----:B------:R-:W-:Y:S01]  /*19b0*/  UIADD3 UR49, UPT, UPT, -UR4, URZ, URZ ;  /* 0x000000ff04317290 */ /* 0x000fe2000fffe1ff */
[----:B-123--:R-:W-:-:S11]  /*19c0*/  UMOV UR15, URZ ;  /* 0x000000ff000f7c82 */ /* 0x00efd60008000000 */
.L_x_44:
[----:B------:R-:W-:Y:S01]  /*19d0*/  UISETP.NE.AND UP0, UPT, UR53, URZ, UPT ;  /* 0x000000ff3500728c */ /* 0x000fe2000bf05270 */
[----:B------:R-:W1:Y:S08]  /*19e0*/  S2UR UR53, SR_CgaCtaId ;  /* 0x00000000003579c3 */ /* 0x000e700000008800 */
[----:B------:R-:W-:Y:S05]  /*19f0*/  BRA.U UP0, `(.L_x_23) ;  /* 0x0000000100347547 */ /* 0x000fea000b800000 */
[----:B------:R-:W2:Y:S01]  /*1a00*/  S2R R0, SR_CgaCtaId ;  /* 0x0000000000007919 */ /* 0x000ea20000008800 */
[----:B------:R-:W-:-:S04]  /*1a10*/  MOV R2, 0x400 ;  /* 0x0000040000027802 */ /* 0x000fc80000000f00 */
[----:B--2---:R-:W-:Y:S02]  /*1a20*/  LEA R0, R0, R2, 0x18 ;  /* 0x0000000200007211 */ /* 0x004fe400078ec0ff */
[----:B------:R-:W-:-:S03]  /*1a30*/  SHF.L.U32 R2, R8, 0x1f, RZ ;  /* 0x0000001f08027819 */ /* 0x000fc600000006ff */
[----:B------:R-:W-:-:S04]  /*1a40*/  IMAD R0, R9, 0x8, R0 ;  /* 0x0000000809007824 */ /* 0x000fc800078e0200 */
[----:B------:R-:W2:Y:S02]  /*1a50*/  SYNCS.PHASECHK.TRANS64.TRYWAIT P0, [R0+URZ+0x100], R2 ;  /* 0x00010002000075a7 */ /* 0x000ea400080011ff */
[----:B--2---:R-:W-:Y:S05]  /*1a60*/  @!P0 BRA `(.L_x_24) ;  /* 0x00000098007c8947 */ /* 0x004fea0003800000 */
.L_x_187:
[----:B------:R-:W-:Y:S01]  /*1a70*/  VIADD R9, R9, 0x1 ;  /* 0x0000000109097836 */ /* 0x000fe20000000000 */
[----:B------:R2:W-:Y:S04]  /*1a80*/  SYNCS.ARRIVE.TRANS64.A1T0 RZ, [R0+URZ+0xf0], RZ ;  /* 0x0000f0ff00ff79a7 */ /* 0x0005e800081000ff */
[----:B------:R-:W-:-:S04]  /*1a90*/  ISETP.NE.AND P0, PT, R9, 0x2, PT ;  /* 0x000000020900780c */ /* 0x000fc80003f05270 */
[----:B------:R-:W-:Y:S02]  /*1aa0*/  SEL R9, R9, RZ, P0 ;  /* 0x000000ff09097207 */ /* 0x000fe40000000000 */
[----:B--2---:R-:W-:-:S04]  /*1ab0*/  SEL R0, RZ, 0x1, P0 ;  /* 0x00000001ff007807 */ /* 0x004fc80000000000 */
[----:B------:R-:W-:-:S07]  /*1ac0*/  LOP3.LUT R8, R8, R0, RZ, 0x3c, !PT ;  /* 0x0000000008087212 */ /* 0x000fce00078e3cff */
.L_x_23:
[----:B------:R-:W-:Y:S01]  /*1ad0*/  UMOV UR14, 0x400 ;  /* 0x00000400000e7882 */ /* 0x000fe20000000000 */
[----:B------:R-:W-:Y:S01]  /*1ae0*/  SHF.L.U32 R0, R12, 0x1f, RZ ;  /* 0x0000001f0c007819 */ /* 0x000fe200000006ff */
[----:B-1----:R-:W-:Y:S02]  /*1af0*/  ULEA UR14, UR53, UR14, 0x18 ;  /* 0x0000000e350e7291 */ /* 0x002fe4000f8ec0ff */
[----:B------:R-:W-:Y:S02]  /*1b00*/  UISETP.GE.U32.AND UP0, UPT, UR55, 0x7f, UPT ;  /* 0x0000007f3700788c */ /* 0x000fe4000bf06070 */
[----:B------:R-:W-:Y:S02]  /*1b10*/  ULEA UR4, UR15, UR14, 0x3 ;  /* 0x0000000e0f047291 */ /* 0x000fe4000f8e18ff */
[----:B------:R-:W-:Y:S01]  /*1b20*/  ULEA UR19, UR24, UR52, 0x8 ;  /* 0x0000003418137291 */ /* 0x000fe2000f8e40ff */
[----:B------:R-:W-:-:S06]  /*1b30*/  UMOV UR13, URZ ;  /* 0x000000ff000d7c82 */ /* 0x000fcc0008000000 */
[----:B------:R1:W2:Y:S01]  /*1b40*/  SYNCS.PHASECHK.TRANS64.TRYWAIT P0, [UR4+0x20], R0 ;  /* 0x00002000ff0075a7 */ /* 0x0002a20008001104 */
[----:B------:R-:W-:-:S04]  /*1b50*/  ULEA.HI UR4, UR20, UR20, URZ, 0x1 ;  /* 0x0000001414047291 */ /* 0x000fc8000f8f08ff */
[----:B------:R-:W-:-:S04]  /*1b60*/  USHF.L.U32 UR4, UR4, 0x6, URZ ;  /* 0x0000000604047899 */ /* 0x000fc800080006ff */
[----:B------:R-:W-:-:S04]  /*1b70*/  ULOP3.LUT UR35, UR4, 0xffffff80, URZ, 0xc0, !UPT ;  /* 0xffffff8004237892 */ /* 0x000fc8000f8ec0ff */
[----:B------:R-:W-:Y:S01]  /*1b80*/  UIADD3 UR35, UPT, UPT, UR50, UR35, URZ ;  /* 0x0000002332237290 */ /* 0x000fe2000fffe0ff */
[----:B------:R-:W-:Y:S11]  /*1b90*/  BRA.U !UP0, `(.L_x_25) ;  /* 0x0000000108f87547 */ /* 0x000ff6000b800000 */
[----:B------:R-:W-:Y:S01]  /*1ba0*/  UMOV UR21, UR49 ;  /* 0x0000003100157c82 */ /* 0x000fe20008000000 */
[----:B------:R-:W-:Y:S01]  /*1bb0*/  UMOV UR4, UR15 ;  /* 0x0000000f00047c82 */ /* 0x000fe20008000000 */
[----:B------:R-:W-:-:S05]  /*1bc0*/  UMOV UR26, 0x20 ;  /* 0x00000020001a7882 */ /* 0x000fca0000000000 */
.L_x_31:
[----:B------:R-:W-:Y:S01]  /*1bd0*/  ULEA UR33, UR4, UR14, 0x3 ;  /* 0x0000000e04217291 */ /* 0x000fe2000f8e18ff */
[----:B------:R-:W-:Y:S01]  /*1be0*/  @P3 MOV R2, 0x18000 ;  /* 0x0001800000023802 */ /* 0x000fe20000000f00 */
[----:B--2-4-:R-:W-:Y:S10]  /*1bf0*/  @P0 BRA `(.L_x_26) ;  /* 0x00000000000c0947 */ /* 0x014ff40003800000 */
[----:B------:R-:W-:-:S04]  /*1c00*/  SHF.L.U32 R3, R12, 0x1f, RZ ;  /* 0x0000001f0c037819 */ /* 0x000fc800000006ff */
[----:B------:R-:W2:Y:S02]  /*1c10*/  SYNCS.PHASECHK.TRANS64.TRYWAIT P0, [UR33+0x20], R3 ;  /* 0x00002003ff0075a7 */ /* 0x000ea40008001121 */
[----:B--2---:R-:W-:Y:S05]  /*1c20*/  @!P0 BRA `(.L_x_27) ;  /* 0x0000009800208947 */ /* 0x004fea0003800000 */
.L_x_26:
[----:B------:R2:W-:Y:S01]  /*1c30*/  @P3 SYNCS.ARRIVE.TRANS64 RZ, [UR33], R2 ;  /* 0x00000002ffff39a7 */ /* 0x0005e20008000021 */
[----:B------:R-:W-:Y:S02]  /*1c40*/  ULOP3.LUT UR5, UR31, 0x2, URZ, 0xfc, !UPT ;  /* 0x000000021f057892 */ /* 0x000fe4000f8efcff */
[----:B------:R-:W-:Y:S02]  /*1c50*/  UIADD3 UR21, UPT, UPT, UR21, 0x1, URZ ;  /* 0x0000000115157890 */ /* 0x000fe4000fffe0ff */
[----:B------:R-:W-:Y:S02]  /*1c60*/  UISETP.NE.AND UP0, UPT, UR5, 0x2, UPT ;  /* 0x000000020500788c */ /* 0x000fe4000bf05270 */
[----:B------:R-:W-:-:S07]  /*1c70*/  UISETP.NE.AND UP2, UPT, UR21, 0x1, UPT ;  /* 0x000000011500788c */ /* 0x000fce000bf45270 */
[----:B------:R-:W-:Y:S05]  /*1c80*/  BRA.U UP0, `(.L_x_28) ;  /* 0x0000000100047547 */ /* 0x000fea000b800000 */
[----:B------:R-:W-:Y:S05]  /*1c90*/  BPT.TRAP 0x1 ;  /* 0x000000040000795c */ /* 0x000fea0000300000 */
.L_x_28:
[----:B------:R-:W-:Y:S04]  /*1ca0*/  BSSY.RECONVERGENT B0, `(.L_x_29) ;  /* 0x0000003000007945 */ /* 0x000fe80003800200 */
[----:B------:R-:W-:Y:S05]  /*1cb0*/  @!P2 BRA `(.L_x_30) ;  /* 0x000000000004a947 */ /* 0x000fea0003800000 */
[----:B------:R-:W-:Y:S05]  /*1cc0*/  BPT.TRAP 0x1 ;  /* 0x000000040000795c */ /* 0x000fea0000300000 */
.L_x_30:
[----:B------:R-:W-:Y:S05]  /*1cd0*/  BSYNC.RECONVERGENT B0 ;  /* 0x0000000000007941 */ /* 0x000fea0003800200 */
.L_x_29:
[----:B------:R-:W-:Y:S02]  /*1ce0*/  UIADD3 UR5, UPT, UPT, UR4, 0x1, URZ ;  /* 0x0000000104057890 */ /* 0x000fe4000fffe0ff */
[----:B------:R-:W-:Y:S02]  /*1cf0*/  ULEA UR24, UR4, UR30, 0xc ;  /* 0x0000001e04187291 */ /* 0x000fe4000f8e60ff */
[----:B------:R-:W-:Y:S02]  /*1d00*/  UISETP.NE.AND UP0, UPT, UR5, 0x4, UPT ;  /* 0x000000040500788c */ /* 0x000fe4000bf05270 */
[----:B------:R-:W-:Y:S02]  /*1d10*/  ULEA UR24, UR24, UR14, 0x2 ;  /* 0x0000000e18187291 */ /* 0x000fe4000f8e10ff */
[----:B------:R-:W-:Y:S02]  /*1d20*/  USEL UR6, URZ, 0x1, UP0 ;  /* 0x00000001ff067887 */ /* 0x000fe40008000000 */
[----:B------:R-:W-:-:S02]  /*1d30*/  USEL UR15, UR5, URZ, UP0 ;  /* 0x000000ff050f7287 */ /* 0x000fc40008000000 */
[----:B------:R-:W-:Y:S02]  /*1d40*/  ULEA UR8, UR4, UR14, 0xf ;  /* 0x0000000e04087291 */ /* 0x000fe4000f8e78ff */
[----:B------:R-:W-:Y:S01]  /*1d50*/  ULEA UR5, UR15, UR14, 0x3 ;  /* 0x0000000e0f057291 */ /* 0x000fe2000f8e18ff */
[----:B------:R-:W-:Y:S01]  /*1d60*/  LOP3.LUT R12, R12, UR6, RZ, 0x3c, !PT ;  /* 0x000000060c0c7c12 */ /* 0x000fe2000f8e3cff */
[----:B------:R-:W-:Y:S02]  /*1d70*/  UIADD3 UR6, UP1, UPT, UR40, 0x80, URZ ;  /* 0x0000008028067890 */ /* 0x000fe4000ff3e0ff */
[----:B------:R-:W-:Y:S01]  /*1d80*/  UIADD3 UR4, UP0, UPT, UR40, 0x180, URZ ;  /* 0x0000018028047890 */ /* 0x000fe2000ff1e0ff */
[----:B-1----:R-:W-:Y:S01]  /*1d90*/  SHF.L.U32 R0, R12, 0x1f, RZ ;  /* 0x0000001f0c007819 */ /* 0x002fe200000006ff */
[----:B------:R-:W-:Y:S02]  /*1da0*/  UIADD3 UR34, UPT, UPT, UR26, -0x20, URZ ;  /* 0xffffffe01a227890 */ /* 0x000fe4000fffe0ff */
[----:B------:R-:W-:Y:S01]  /*1db0*/  ULOP3.LUT UR33, UR33, 0xfefffff8, URZ, 0xc0, !UPT ;  /* 0xfefffff821217892 */ /* 0x000fe2000f8ec0ff */
[----:B------:R3:W4:Y:S01]  /*1dc0*/  SYNCS.PHASECHK.TRANS64.TRYWAIT P0, [UR5+0x20], R0 ;  /* 0x00002000ff0075a7 */ /* 0x0007220008001105 */
[----:B------:R-:W-:-:S02]  /*1dd0*/  UIADD3.X UR7, UPT, UPT, URZ, UR41, URZ, UP1, !UPT ;  /* 0x00000029ff077290 */ /* 0x000fc40008ffe4ff */
[----:B------:R-:W-:Y:S02]  /*1de0*/  UIADD3 UR32, UPT, UPT, UR24, 0x8400, URZ ;  /* 0x0000840018207890 */ /* 0x000fe4000fffe0ff */
[----:B------:R-:W-:Y:S02]  /*1df0*/  UPRMT UR13, URZ, 0x5410, UR29 ;  /* 0x00005410ff0d7896 */ /* 0x000fe4000800001d */
[----:B------:R-:W-:Y:S02]  /*1e00*/  UIADD3 UR24, UPT, UPT, UR24, 0xa400, URZ ;  /* 0x0000a40018187890 */ /* 0x000fe4000fffe0ff */
[----:B------:R-:W-:Y:S02]  /*1e10*/  UIADD3.X UR5, UPT, UPT, URZ, UR41, URZ, UP0, !UPT ;  /* 0x00000029ff057290 */ /* 0x000fe400087fe4ff */
[----:B------:R-:W-:Y:S02]  /*1e20*/  UIADD3 UR16, UPT, UPT, UR8, 0x18400, URZ ;  /* 0x0001840008107890 */ /* 0x000fe4000fffe0ff */
[----:B------:R-:W-:Y:S01]  /*1e30*/  UIADD3 UR8, UPT, UPT, UR8, 0x1c400, URZ ;  /* 0x0001c40008087890 */ /* 0x000fe2000fffe0ff */
[----:B------:R-:W-:Y:S01]  /*1e40*/  UMOV UR22, 0x0 ;  /* 0x0000000000167882 */ /* 0x000fe20000000000 */
[----:B------:R-:W-:Y:S01]  /*1e50*/  UMOV UR23, 0x10000000 ;  /* 0x1000000000177882 */ /* 0x000fe20000000000 */
[----:B------:R-:W-:Y:S01]  /*1e60*/  UMOV UR27, UR35 ;  /* 0x00000023001b7c82 */ /* 0x000fe20008000000 */
[----:B------:R-:W-:Y:S01]  /*1e70*/  UMOV UR28, UR36 ;  /* 0x00000024001c7c82 */ /* 0x000fe20008000000 */
[----:B------:R-:W-:Y:S01]  /*1e80*/  UMOV UR25, UR33 ;  /* 0x0000002100197c82 */ /* 0x000fe20008000000 */
[----:B------:R-:W-:Y:S01]  /*1e90*/  UMOV UR20, UR36 ;  /* 0x0000002400147c82 */ /* 0x000fe20008000000 */
[----:B------:R-:W-:Y:S01]  /*1ea0*/  UMOV UR17, UR33 ;  /* 0x0000002100117c82 */ /* 0x000fe20008000000 */
[----:B------:R-:W-:Y:S01]  /*1eb0*/  UMOV UR18, UR34 ;  /* 0x0000002200127c82 */ /* 0x000fe20008000000 */
[----:B------:R-:W-:Y:S01]  /*1ec0*/  UTMALDG.3D.MULTICAST.2CTA [UR32], [UR6], UR13, desc[UR22] ;  /* 0x00001620060073b4 */ /* 0x000fe2000821180d */
[----:B------:R-:W-:Y:S01]  /*1ed0*/  UMOV UR10, UR26 ;  /* 0x0000001a000a7c82 */ /* 0x000fe20008000000 */
[----:B------:R-:W-:Y:S01]  /*1ee0*/  UMOV UR11, UR19 ;  /* 0x00000013000b7c82 */ /* 0x000fe20008000000 */
[----:B------:R-:W-:Y:S01]  /*1ef0*/  UMOV UR12, UR36 ;  /* 0x00000024000c7c82 */ /* 0x000fe20008000000 */
[----:B------:R-:W-:Y:S01]  /*1f00*/  UMOV UR9, UR33 ;  /* 0x0000002100097c82 */ /* 0x000fe20008000000 */
[----:B------:R1:W-:Y:S01]  /*1f10*/  UTMALDG.3D.MULTICAST.2CTA [UR24], [UR6], UR13, desc[UR22] ;  /* 0x00001618060073b4 */ /* 0x0003e2000821180d */
[----:B------:R-:W-:Y:S01]  /*1f20*/  UTMALDG.3D.2CTA [UR16], [UR4], desc[UR22] ;  /* 0x00001610040075b4 */ /* 0x000fe20008211000 */
[----:B------:R2:W-:Y:S01]  /*1f30*/  UTMALDG.3D.2CTA [UR8], [UR4], desc[UR22] ;  /* 0x00001608040075b4 */ /* 0x0005e20008211000 */
[----:B-1----:R-:W-:Y:S01]  /*1f40*/  UIADD3 UR26, UPT, UPT, UR26, 0x40, URZ ;  /* 0x000000401a1a7890 */ /* 0x002fe2000fffe0ff */
[----:B------:R-:W-:Y:S01]  /*1f50*/  UMOV UR13, UR37 ;  /* 0x00000025000d7c82 */ /* 0x000fe20008000000 */
[----:B--2---:R-:W-:Y:S01]  /*1f60*/  UMOV UR4, UR15 ;  /* 0x0000000f00047c82 */ /* 0x004fe20008000000 */
[----:B---3--:R-:W-:Y:S09]  /*1f70*/  BRA.U UP2, `(.L_x_31) ;  /* 0xfffffffd02147547 */ /* 0x008ff2000b83ffff */
.L_x_25:
[----:B------:R-:W-:Y:S01]  /*1f80*/  ULEA UR4, UR15, UR14, 0x3 ;  /* 0x0000000e0f047291 */ /* 0x000fe2000f8e18ff */
[----:B-1----:R-:W-:Y:S01]  /*1f90*/  SHF.L.U32 R0, R12, 0x1f, RZ ;  /* 0x0000001f0c007819 */ /* 0x002fe200000006ff */
[----:B------:R-:W-:Y:S01]  /*1fa0*/  @!P1 SYNCS.ARRIVE.TRANS64.A1T0 RZ, [UR14+0x88], RZ ;  /* 0x000088ffffff99a7 */ /* 0x000fe2000810000e */
[----:B------:R-:W-:-:S06]  /*1fb0*/  UISETP.GT.AND UP0, UPT, UR48, UR47, UPT ;  /* 0x0000002f3000728c */ /* 0x000fcc000bf04270 */
[----:B------:R1:W3:Y:S03]  /*1fc0*/  SYNCS.PHASECHK.TRANS64.TRYWAIT P1, [UR4+0x20], R0 ;  /* 0x00002000ff0075a7 */ /* 0x0002e60008021104 */
[----:B------:R-:W-:Y:S05]  /*1fd0*/  BRA.U !UP0, `(.L_x_32) ;  /* 0x0000000508047547 */ /* 0x000fea000b800000 */
[----:B------:R-:W-:Y:S01]  /*1fe0*/  UIADD3 UR21, UPT, UPT, UR51, UR13, URZ ;  /* 0x0000000d33157290 */ /* 0x000fe2000fffe0ff */
[----:B------:R-:W-:-:S11]  /*1ff0*/  UMOV UR6, UR15 ;  /* 0x0000000f00067c82 */ /* 0x000fd60008000000 */
.L_x_40:
[----:B------:R-:W-:Y:S01]  /*2000*/  ULEA UR7, UR6, UR14, 0x3 ;  /* 0x0000000e06077291 */ /* 0x000fe2000f8e18ff */
[----:B---3--:R-:W-:Y:S01]  /*2010*/  @P3 MOV R2, 0x18000 ;  /* 0x0001800000023802 */ /* 0x008fe20000000f00 */
[----:B--23--:R-:W-:Y:S10]  /*2020*/  @P1 BRA `(.L_x_33) ;  /* 0x00000000000c1947 */ /* 0x00cff40003800000 */
[----:B------:R-:W-:-:S04]  /*2030*/  SHF.L.U32 R3, R12, 0x1f, RZ ;  /* 0x0000001f0c037819 */ /* 0x000fc800000006ff */
[----:B--2-4-:R-:W2:Y:S02]  /*2040*/  SYNCS.PHASECHK.TRANS64.TRYWAIT P0, [UR7+0x20], R3 ;  /* 0x00002003ff0075a7 */ /* 0x014ea40008001107 */
[----:B--2---:R-:W-:Y:S05]  /*2050*/  @!P0 BRA `(.L_x_34) ;  /* 0x00000094002c8947 */ /* 0x004fea0003800000 */
.L_x_33:
[----:B------:R3:W-:Y:S01]  /*2060*/  @P3 SYNCS.ARRIVE.TRANS64 RZ, [UR7], R2 ;  /* 0x00000002ffff39a7 */ /* 0x0007e20008000007 */
[----:B------:R-:W-:-:S04]  /*2070*/  ULOP3.LUT UR4, UR31, 0x2, URZ, 0xfc, !UPT ;  /* 0x000000021f047892 */ /* 0x000fc8000f8efcff */
[----:B------:R-:W-:-:S09]  /*2080*/  UISETP.NE.AND UP0, UPT, UR4, 0x2, UPT ;  /* 0x000000020400788c */ /* 0x000fd2000bf05270 */
[----:B------:R-:W-:Y:S05]  /*2090*/  BRA.U UP0, `(.L_x_35) ;  /* 0x0000000100047547 */ /* 0x000fea000b800000 */
[----:B------:R-:W-:Y:S05]  /*20a0*/  BPT.TRAP 0x1 ;  /* 0x000000040000795c */ /* 0x000fea0000300000 */
.L_x_35:
[----:B------:R-:W-:Y:S04]  /*20b0*/  BSSY.RECONVERGENT B0, `(.L_x_36) ;  /* 0x0000003000007945 */ /* 0x000fe80003800200 */
[----:B------:R-:W-:Y:S05]  /*20c0*/  @!P2 BRA `(.L_x_37) ;  /* 0x000000000004a947 */ /* 0x000fea0003800000 */
[----:B------:R-:W-:Y:S05]  /*20d0*/  BPT.TRAP 0x1 ;  /* 0x000000040000795c */ /* 0x000fea0000300000 */
.L_x_37:
[----:B------:R-:W-:Y:S05]  /*20e0*/  BSYNC.RECONVERGENT B0 ;  /* 0x0000000000007941 */ /* 0x000fea0003800200 */
.L_x_36:
[----:B------:R-:W-:Y:S01]  /*20f0*/  UIADD3 UR4, UPT, UPT, UR6, 0x1, URZ ;  /* 0x0000000106047890 */ /* 0x000fe2000fffe0ff */
[----:B------:R-:W-:Y:S01]  /*2100*/  BSSY.RECONVERGENT B0, `(.L_x_38) ;  /* 0x000002a000007945 */ /* 0x000fe20003800200 */
[----:B--2-4-:R-:W-:Y:S02]  /*2110*/  ELECT P0, URZ, PT ;  /* 0x0000000000ff782f */ /* 0x014fe40003800000 */
[----:B------:R-:W-:-:S04]  /*2120*/  UISETP.NE.AND UP0, UPT, UR4, 0x4, UPT ;  /* 0x000000040400788c */ /* 0x000fc8000bf05270 */
[----:B------:R-:W-:Y:S02]  /*2130*/  USEL UR5, URZ, 0x1, UP0 ;  /* 0x00000001ff057887 */ /* 0x000fe40008000000 */
[----:B------:R-:W-:-:S04]  /*2140*/  USEL UR15, UR4, URZ, UP0 ;  /* 0x000000ff040f7287 */ /* 0x000fc80008000000 */
[----:B------:R-:W-:Y:S01]  /*2150*/  ULEA UR4, UR15, UR14, 0x3 ;  /* 0x0000000e0f047291 */ /* 0x000fe2000f8e18ff */
[----:B------:R-:W-:-:S04]  /*2160*/  LOP3.LUT R12, R12, UR5, RZ, 0x3c, !PT ;  /* 0x000000050c0c7c12 */ /* 0x000fc8000f8e3cff */
[----:B-1----:R-:W-:-:S04]  /*2170*/  SHF.L.U32 R0, R12, 0x1f, RZ ;  /* 0x0000001f0c007819 */ /* 0x002fc800000006ff */
[----:B------:R1:W2:Y:S01]  /*2180*/  SYNCS.PHASECHK.TRANS64.TRYWAIT P1, [UR4+0x20], R0 ;  /* 0x00002000ff0075a7 */ /* 0x0002a20008021104 */
[----:B------:R-:W-:Y:S05]  /*2190*/  @!P0 BRA `(.L_x_39) ;  /* 0x0000000000808947 */ /* 0x000fea0003800000 */
[----:B------:R-:W-:Y:S02]  /*21a0*/  ULEA UR24, UR6, UR30, 0xc ;  /* 0x0000001e06187291 */ /* 0x000fe4000f8e60ff */
[----:B------:R-:W-:Y:S02]  /*21b0*/  UIADD3 UR4, UP1, UPT, UR40, 0x80, URZ ;  /* 0x0000008028047890 */ /* 0x000fe4000ff3e0ff */
[----:B------:R-:W-:Y:S02]  /*21c0*/  ULEA UR24, UR24, UR14, 0x2 ;  /* 0x0000000e18187291 */ /* 0x000fe4000f8e10ff */
[----:B------:R-:W-:Y:S02]  /*21d0*/  USHF.L.U32 UR34, UR13, 0x6, URZ ;  /* 0x000000060d227899 */ /* 0x000fe400080006ff */
[----:B------:R-:W-:Y:S02]  /*21e0*/  ULEA UR8, UR6, UR14, 0xf ;  /* 0x0000000e06087291 */ /* 0x000fe4000f8e78ff */
[----:B------:R-:W-:-:S02]  /*21f0*/  UIADD3 UR22, UP0, UPT, UR40, 0x180, URZ ;  /* 0x0000018028167890 */ /* 0x000fc4000ff1e0ff */
[----:B------:R-:W-:Y:S02]  /*2200*/  ULOP3.LUT UR33, UR7, 0xfefffff8, URZ, 0xc0, !UPT ;  /* 0xfefffff807217892 */ /* 0x000fe4000f8ec0ff */
[----:B------:R-:W-:Y:S02]  /*2210*/  UIADD3.X UR5, UPT, UPT, URZ, UR41, URZ, UP1, !UPT ;  /* 0x00000029ff057290 */ /* 0x000fe40008ffe4ff */
[----:B------:R-:W-:Y:S02]  /*2220*/  UIADD3 UR32, UPT, UPT, UR24, 0x8400, URZ ;  /* 0x0000840018207890 */ /* 0x000fe4000fffe0ff */
[----:B------:R-:W-:Y:S02]  /*2230*/  UPRMT UR10, URZ, 0x5410, UR29 ;  /* 0x00005410ff0a7896 */ /* 0x000fe4000800001d */
[----:B------:R-:W-:Y:S02]  /*2240*/  UIADD3 UR26, UPT, UPT, UR34, 0x20, URZ ;  /* 0x00000020221a7890 */ /* 0x000fe4000fffe0ff */
[----:B------:R-:W-:-:S02]  /*2250*/  UIADD3 UR24, UPT, UPT, UR24, 0xa400, URZ ;  /* 0x0000a40018187890 */ /* 0x000fc4000fffe0ff */
        /* <DEDUP_REMOVED lines=13> */
[----:B------:R-:W-:Y:S01]  /*2330*/  UMOV UR12, UR36 ;  /* 0x00000024000c7c82 */ /* 0x000fe20008000000 */
[----:B------:R-:W-:Y:S01]  /*2340*/  UMOV UR9, UR33 ;  /* 0x0000002100097c82 */ /* 0x000fe20008000000 */
[----:B------:R4:W-:Y:S01]  /*2350*/  UTMALDG.3D.MULTICAST.2CTA [UR24], [UR4], UR10, desc[UR38] ;  /* 0x00002618040073b4 */ /* 0x0009e2000821180a */
[----:B------:R1:W-:Y:S01]  /*2360*/  UTMALDG.3D.2CTA [UR16], [UR22], desc[UR38] ;  /* 0x00002610160075b4 */ /* 0x0003e20008211000 */
[----:B----4-:R-:W-:-:S02]  /*2370*/  UMOV UR10, UR26 ;  /* 0x0000001a000a7c82 */ /* 0x010fc40008000000 */
[----:B------:R1:W-:Y:S02]  /*2380*/  UTMALDG.3D.2CTA [UR8], [UR22], desc[UR38] ;  /* 0x00002608160075b4 */ /* 0x0003e40008211000 */
[----:B-1----:R-:W-:Y:S01]  /*2390*/  NOP ;  /* 0x0000000000007918 */ /* 0x002fe20000000000 */
.L_x_39:
[----:B------:R-:W-:Y:S05]  /*23a0*/  BSYNC.RECONVERGENT B0 ;  /* 0x0000000000007941 */ /* 0x000fea0003800200 */
.L_x_38:
[----:B------:R-:W-:Y:S01]  /*23b0*/  UIADD3 UR13, UPT, UPT, UR13, 0x1, URZ ;  /* 0x000000010d0d7890 */ /* 0x000fe2000fffe0ff */
[----:B------:R-:W-:-:S03]  /*23c0*/  UMOV UR6, UR15 ;  /* 0x0000000f00067c82 */ /* 0x000fc60008000000 */
[----:B------:R-:W-:-:S09]  /*23d0*/  UISETP.NE.AND UP0, UPT, UR13, UR21, UPT ;  /* 0x000000150d00728c */ /* 0x000fd2000bf05270 */
[----:B------:R-:W-:Y:S05]  /*23e0*/  BRA.U UP0, `(.L_x_40) ;  /* 0xfffffffd00047547 */ /* 0x000fea000b83ffff */
.L_x_32:
[C---:B------:R-:W-:Y:S01]  /*23f0*/  LEA R3, R11.reuse, UR14, 0x3 ;  /* 0x0000000e0b037c11 */ /* 0x040fe2000f8e18ff */
[----:B------:R-:W-:Y:S01]  /*2400*/  NOP ;  /* 0x0000000000007918 */ /* 0x000fe20000000000 */
[----:B-1----:R-:W-:Y:S02]  /*2410*/  SHF.L.U32 R0, R10, 0x1f, RZ ;  /* 0x0000001f0a007819 */ /* 0x002fe400000006ff */
[----:B------:R-:W-:Y:S02]  /*2420*/  LEA R4, R11, UR14, 0x4 ;  /* 0x0000000e0b047c11 */ /* 0x000fe4000f8e20ff */
[----:B--2-4-:R-:W1:Y:S02]  /*2430*/  SYNCS.PHASECHK.TRANS64.TRYWAIT P0, [R3+URZ+0x90], R0 ;  /* 0x00009000030075a7 */ /* 0x014e6400080011ff */
[----:B-1----:R-:W-:Y:S05]  /*2440*/  @!P0 BRA `(.L_x_41) ;  /* 0x0000009000488947 */ /* 0x002fea0003800000 */
.L_x_190:
[----:B------:R-:W2:Y:S01]  /*2450*/  LDS.128 R4, [R4+0x120] ;  /* 0x0001200004047984 */ /* 0x000ea20000000c00 */
[----:B------:R-:W-:Y:S01]  /*2460*/  UISETP.GE.AND UP0, UPT, UR45, 0x1, UPT ;  /* 0x000000012d00788c */ /* 0x000fe2000bf06270 */
[----:B------:R-:W-:Y:S01]  /*2470*/  @!PT LDS RZ, [RZ] ;  /* 0x00000000fffff984 */ /* 0x000fe20000000800 */
[----:B------:R-:W-:Y:S01]  /*2480*/  @!PT LDS RZ, [RZ] ;  /* 0x00000000fffff984 */ /* 0x000fe20000000800 */
[----:B------:R-:W-:Y:S01]  /*2490*/  @!PT LDS RZ, [RZ] ;  /* 0x00000000fffff984 */ /* 0x000fe20000000800 */
[----:B------:R-:W-:Y:S01]  /*24a0*/  @!PT LDS RZ, [RZ] ;  /* 0x00000000fffff984 */ /* 0x000fe20000000800 */
[----:B------:R4:W-:Y:S06]  /*24b0*/  MEMBAR.ALL.CTA ;  /* 0x0000000000007992 */ /* 0x0009ec0000008000 */
[----:B----4-:R-:W4:Y:S01]  /*24c0*/  FENCE.VIEW.ASYNC.S ;  /* 0x00000000000073c6 */ /* 0x010f220000000000 */
[----:B--2---:R-:W-:-:S13]  /*24d0*/  LOP3.LUT P0, RZ, R6, 0x1, RZ, 0xc0, !PT ;  /* 0x0000000106ff7812 */ /* 0x004fda000780c0ff */
[----:B----4-:R-:W-:Y:S01]  /*24e0*/  VOTEU.ANY UP1, P0 ;  /* 0x0000000000ff7886 */ /* 0x010fe20000020100 */
[----:B------:R-:W-:-:S13]  /*24f0*/  PLOP3.LUT P0, PT, PT, PT, UP1, 0x80, 0x8 ;  /* 0x000000000008781c */ /* 0x000fda0003f0f018 */
[----:B-1----:R-:W-:Y:S02]  /*2500*/  @P0 LOP3.LUT R0, R5, 0xffff, RZ, 0xc0, !PT ;  /* 0x0000ffff05000812 */ /* 0x002fe400078ec0ff */
[----:B---3--:R-:W-:Y:S02]  /*2510*/  @P0 MOV R2, R4 ;  /* 0x0000000400020202 */ /* 0x008fe40000000f00 */
[----:B------:R-:W-:Y:S01]  /*2520*/  @P0 R2UR UR5, R0 ;  /* 0x00000000000502ca */ /* 0x000fe200000e0000 */
[----:B------:R-:W-:Y:S01]  /*2530*/  VIADD R0, R3, 0xa0 ;  /* 0x000000a003007836 */ /* 0x000fe20000000000 */
[----:B------:R-:W-:Y:S02]  /*2540*/  @P0 SHF.R.U32.HI R4, RZ, 0x10, R5 ;  /* 0x00000010ff040819 */ /* 0x000fe40000011605 */
[----:B------:R-:W-:Y:S02]  /*2550*/  @P0 R2UR UR6, R2 ;  /* 0x00000000020602ca */ /* 0x000fe400000e0000 */
[----:B------:R-:W-:-:S02]  /*2560*/  PRMT R0, RZ, 0x654, R0 ;  /* 0x00000654ff007816 */ /* 0x000fc40000000000 */
[----:B------:R-:W-:Y:S02]  /*2570*/  @P0 R2UR UR4, R4 ;  /* 0x00000000040402ca */ /* 0x000fe400000e0000 */
[----:B------:R1:W-:Y:S03]  /*2580*/  SYNCS.ARRIVE.TRANS64.RED.A1T0 RZ, [R0+URZ], RZ ;  /* 0x000000ff00ff79a7 */ /* 0x0003e600081004ff */
[----:B------:R-:W-:-:S04]  /*2590*/  @UP1 UMOV UR42, UR5 ;  /* 0x00000005002a1c82 */ /* 0x000fc80008000000 */
[----:B------:R-:W-:-:S04]  /*25a0*/  @UP1 UMOV UR43, UR6 ;  /* 0x00000006002b1c82 */ /* 0x000fc80008000000 */
[----:B------:R-:W-:Y:S01]  /*25b0*/  @UP1 UMOV UR36, UR4 ;  /* 0x0000000400241c82 */ /* 0x000fe20008000000 */
[----:B------:R-:W-:Y:S05]  /*25c0*/  BRA.U !UP0, `(.L_x_42) ;  /* 0x0000000108d47547 */ /* 0x000fea000b800000 */
[----:B------:R-:W2:Y:S01]  /*25d0*/  LDCU.128 UR16, c[0x0][0xb10] ;  /* 0x00016200ff1077ac */ /* 0x000ea20008000c00 */
[----:B------:R-:W3:Y:S01]  /*25e0*/  LDCU UR23, c[0x0][0xb20] ;  /* 0x00016400ff1777ac */ /* 0x000ee20008000800 */
[----:B------:R-:W4:Y:S01]  /*25f0*/  LDCU UR22, c[0x0][0xb0c] ;  /* 0x00016180ff1677ac */ /* 0x000f220008000800 */
[----:B------:R-:W1:Y:S01]  /*2600*/  LDCU.64 UR8, c[0x0][0xb28] ;  /* 0x00016500ff0877ac */ /* 0x000e620008000a00 */
[----:B------:R-:W-:Y:S02]  /*2610*/  UISETP.NE.AND UP3, UPT, UR45, 0x1, UPT ;  /* 0x000000012d00788c */ /* 0x000fe4000bf65270 */
[----:B--2---:R-:W-:Y:S02]  /*2620*/  UIMAD.WIDE.U32 UR6, UR44, UR19, URZ ;  /* 0x000000132c0672a5 */ /* 0x004fe4000f8e00ff */
[----:B------:R-:W-:Y:S02]  /*2630*/  UIMAD.WIDE.U32 UR4, UR46, UR16, URZ ;  /* 0x000000102e0472a5 */ /* 0x000fe4000f8e00ff */
[----:B------:R-:W-:-:S02]  /*2640*/  UISETP.NE.AND UP0, UPT, UR18, 0x1, UPT ;  /* 0x000000011200788c */ /* 0x000fc4000bf05270 */
[----:B------:R-:W-:Y:S01]  /*2650*/  UIMAD.WIDE.U32 UR20, UR42, UR19, URZ ;  /* 0x000000132a1472a5 */ /* 0x000fe2000f8e00ff */
[----:B------:R-:W-:Y:S02]  /*2660*/  UMOV UR6, UR7 ;  /* 0x0000000700067c82 */ /* 0x000fe40008000000 */
[----:B------:R-:W-:Y:S01]  /*2670*/  UMOV UR4, UR5 ;  /* 0x0000000500047c82 */ /* 0x000fe20008000000 */
[----:B---3--:R-:W-:Y:S02]  /*2680*/  USHF.R.U32.HI UR6, URZ, UR23, UR6 ;  /* 0x00000017ff067299 */ /* 0x008fe40008011606 */
[----:B----4-:R-:W-:Y:S02]  /*2690*/  UISETP.NE.AND UP2, UPT, UR22, 0x1, UPT ;  /* 0x000000011600788c */ /* 0x010fe4000bf45270 */
[----:B------:R-:W-:Y:S02]  /*26a0*/  USHF.R.U32.HI UR4, URZ, UR17, UR4 ;  /* 0x00000011ff047299 */ /* 0x000fe40008011604 */
[----:B------:R-:W-:-:S02]  /*26b0*/  USEL UR5, UR44, UR6, !UP0 ;  /* 0x000000062c057287 */ /* 0x000fc4000c000000 */
[----:B------:R-:W-:Y:S02]  /*26c0*/  USEL UR6, UR46, UR4, !UP2 ;  /* 0x000000042e067287 */ /* 0x000fe4000d000000 */
[----:B-1----:R-:W-:Y:S01]  /*26d0*/  UIMAD.WIDE.U32 UR10, UR5, UR8, URZ ;  /* 0x00000008050a72a5 */ /* 0x002fe2000f8e00ff */
[----:B------:R-:W-:Y:S01]  /*26e0*/  UMOV UR4, UR21 ;  /* 0x0000001500047c82 */ /* 0x000fe20008000000 */
[----:B------:R-:W-:Y:S02]  /*26f0*/  UIMAD.WIDE.U32 UR12, UR43, UR16, URZ ;  /* 0x000000102b0c72a5 */ /* 0x000fe4000f8e00ff */
[----:B------:R-:W-:-:S03]  /*2700*/  UIMAD.WIDE.U32 UR20, UR6, UR8, URZ ;  /* 0x00000008061472a5 */ /* 0x000fc6000f8e00ff */
[----:B------:R-:W-:Y:S01]  /*2710*/  UMOV UR10, UR11 ;  /* 0x0000000b000a7c82 */ /* 0x000fe20008000000 */
[----:B------:R-:W-:Y:S02]  /*2720*/  USHF.R.U32.HI UR4, URZ, UR23, UR4 ;  /* 0x00000017ff047299 */ /* 0x000fe40008011604 */
[----:B------:R-:W-:Y:S01]  /*2730*/  @UP3 USHF.R.U32.HI UR5, URZ, UR9, UR10 ;  /* 0x00000009ff053299 */ /* 0x000fe2000801160a */
[----:B------:R-:W-:Y:S01]  /*2740*/  UMOV UR12, UR13 ;  /* 0x0000000d000c7c82 */ /* 0x000fe20008000000 */
[----:B------:R-:W-:Y:S01]  /*2750*/  UMOV UR20, UR21 ;  /* 0x0000001500147c82 */ /* 0x000fe20008000000 */
[----:B------:R-:W-:Y:S02]  /*2760*/  USHF.R.U32.HI UR17, URZ, UR17, UR12 ;  /* 0x00000011ff117299 */ /* 0x000fe4000801160c */
[----:B------:R-:W-:Y:S02]  /*2770*/  USEL UR4, UR42, UR4, !UP0 ;  /* 0x000000042a047287 */ /* 0x000fe4000c000000 */
[----:B------:R-:W-:-:S02]  /*2780*/  @UP3 USHF.R.U32.HI UR6, URZ, UR9, UR20 ;  /* 0x00000009ff063299 */ /* 0x000fc40008011614 */
[----:B------:R-:W-:Y:S02]  /*2790*/  UIMAD UR7, UR45, UR5, URZ ;  /* 0x000000052d0772a4 */ /* 0x000fe4000f8e02ff */
[----:B------:R-:W-:Y:S02]  /*27a0*/  USEL UR5, UR43, UR17, !UP2 ;  /* 0x000000112b057287 */ /* 0x000fe4000d000000 */
[----:B------:R-:W-:Y:S02]  /*27b0*/  UIMAD UR10, UR45, UR6, URZ ;  /* 0x000000062d0a72a4 */ /* 0x000fe4000f8e02ff */
[----:B------:R-:W-:Y:S02]  /*27c0*/  UISETP.GE.AND UP0, UPT, UR4, UR7, UPT ;  /* 0x000000070400728c */ /* 0x000fe4000bf06270 */
[----:B------:R-:W-:Y:S02]  /*27d0*/  UIMAD.WIDE.U32 UR12, UR4, UR8, URZ ;  /* 0x00000008040c72a5 */ /* 0x000fe4000f8e00ff */
[----:B------:R-:W-:-:S02]  /*27e0*/  UISETP.GE.OR UP0, UPT, UR5, UR10, UP0 ;  /* 0x0000000a0500728c */ /* 0x000fc40008706670 */
        /* <DEDUP_REMOVED lines=19> */
.L_x_42:
[----:B------:R-:W2:Y:S02]  /*2920*/  LDCU UR4, c[0x0][0xb30] ;  /* 0x00016600ff0477ac */ /* 0x000ea40008000800 */
[----:B--2---:R-:W-:-:S09]  /*2930*/  UISETP.NE.AND UP0, UPT, UR4, 0x1, UPT ;  /* 0x000000010400788c */ /* 0x004fd2000bf05270 */
[----:B------:R-:W-:Y:S05]  /*2940*/  BRA.U UP0, `(.L_x_43) ;  /* 0x0000000100447547 */ /* 0x000fea000b800000 */
[----:B------:R-:W2:Y:S01]  /*2950*/  LDCU.128 UR8, c[0x0][0xb10] ;  /* 0x00016200ff0877ac */ /* 0x000ea20008000c00 */
[----:B------:R-:W3:Y:S01]  /*2960*/  LDCU UR12, c[0x0][0xb0c] ;  /* 0x00016180ff0c77ac */ /* 0x000ee20008000800 */
[----:B------:R-:W4:Y:S01]  /*2970*/  LDCU UR13, c[0x0][0xb20] ;  /* 0x00016400ff0d77ac */ /* 0x000f220008000800 */
[----:B--2---:R-:W-:Y:S02]  /*2980*/  UIMAD.WIDE.U32 UR6, UR43, UR8, URZ ;  /* 0x000000082b0672a5 */ /* 0x004fe4000f8e00ff */
[----:B------:R-:W-:Y:S02]  /*2990*/  UIMAD.WIDE.U32 UR4, UR42, UR11, URZ ;  /* 0x0000000b2a0472a5 */ /* 0x000fe4000f8e00ff */
[----:B---3--:R-:W-:Y:S02]  /*29a0*/  UISETP.NE.AND UP2, UPT, UR12, 0x1, UPT ;  /* 0x000000010c00788c */ /* 0x008fe4000bf45270 */
[----:B------:R-:W-:Y:S01]  /*29b0*/  UISETP.NE.AND UP0, UPT, UR10, 0x1, UPT ;  /* 0x000000010a00788c */ /* 0x000fe2000bf05270 */
[----:B------:R-:W-:-:S02]  /*29c0*/  UMOV UR6, UR7 ;  /* 0x0000000700067c82 */ /* 0x000fc40008000000 */
[----:B------:R-:W-:Y:S01]  /*29d0*/  UMOV UR4, UR5 ;  /* 0x0000000500047c82 */ /* 0x000fe20008000000 */
[----:B------:R-:W-:Y:S02]  /*29e0*/  USHF.R.U32.HI UR9, URZ, UR9, UR6 ;  /* 0x00000009ff097299 */ /* 0x000fe40008011606 */
[----:B----4-:R-:W-:Y:S02]  /*29f0*/  USHF.R.U32.HI UR4, URZ, UR13, UR4 ;  /* 0x0000000dff047299 */ /* 0x010fe40008011604 */
[----:B------:R-:W-:Y:S02]  /*2a00*/  USEL UR5, UR43, UR9, !UP2 ;  /* 0x000000092b057287 */ /* 0x000fe4000d000000 */
[----:B------:R-:W-:-:S04]  /*2a10*/  USEL UR4, UR42, UR4, !UP0 ;  /* 0x000000042a047287 */ /* 0x000fc8000c000000 */
[----:B------:R-:W-:Y:S02]  /*2a20*/  UIADD3 UR6, UPT, UPT, UR5, -UR4, URZ ;  /* 0x8000000405067290 */ /* 0x000fe4000fffe0ff */
[----:B------:R-:W-:Y:S02]  /*2a30*/  UIADD3 UR4, UPT, UPT, -UR5, UR4, URZ ;  /* 0x0000000405047290 */ /* 0x000fe4000fffe1ff */
[----:B------:R-:W-:Y:S02]  /*2a40*/  UIMAD UR42, UR6, UR10, UR42 ;  /* 0x0000000a062a72a4 */ /* 0x000fe4000f8e022a */
[----:B------:R-:W-:-:S12]  /*2a50*/  UIMAD UR43, UR4, UR12, UR43 ;  /* 0x0000000c042b72a4 */ /* 0x000fd8000f8e022b */
.L_x_43:
[----:B------:R-:W-:Y:S01]  /*2a60*/  VIADD R11, R11, 0x1 ;  /* 0x000000010b0b7836 */ /* 0x000fe20000000000 */
[----:B------:R-:W-:Y:S02]  /*2a70*/  R2UR UR5, R54 ;  /* 0x00000000360572ca */ /* 0x000fe400000e0000 */
[----:B------:R-:W-:Y:S02]  /*2a80*/  R2UR UR4, R53 ;  /* 0x00000000350472ca */ /* 0x000fe400000e0000 */
[C---:B------:R-:W-:Y:S02]  /*2a90*/  ISETP.NE.AND P0, PT, R11.reuse, 0x2, PT ;  /* 0x000000020b00780c */ /* 0x040fe40003f05270 */
[----:B------:R-:W-:Y:S02]  /*2aa0*/  PLOP3.LUT P1, PT, PT, PT, PT, 0x80, 0x8 ;  /* 0x000000000008781c */ /* 0x000fe40003f2f070 */
[----:B-1----:R-:W-:Y:S02]  /*2ab0*/  SEL R0, RZ, 0x1, P0 ;  /* 0x00000001ff007807 */ /* 0x002fe40000000000 */
[----:B------:R-:W-:-:S02]  /*2ac0*/  SEL R11, R11, RZ, P0 ;  /* 0x000000ff0b0b7207 */ /* 0x000fc40000000000 */
[----:B------:R-:W-:Y:S01]  /*2ad0*/  LOP3.LUT R10, R10, R0, RZ, 0x3c, !PT ;  /* 0x000000000a0a7212 */ /* 0x000fe200078e3cff */
[----:B------:R-:W-:Y:S02]  /*2ae0*/  UIADD3 UR20, UPT, UPT, UR43, UR5, URZ ;  /* 0x000000052b147290 */ /* 0x000fe4000fffe0ff */
[----:B------:R-:W-:Y:S01]  /*2af0*/  UIADD3 UR24, UPT, UPT, UR42, UR4, URZ ;  /* 0x000000042a187290 */ /* 0x000fe2000fffe0ff */
[----:B------:R-:W-:Y:S11]  /*2b00*/  BRA.U UP1, `(.L_x_44) ;  /* 0xffffffed01b07547 */ /* 0x000ff6000b83ffff */
[----:B------:R-:W-:Y:S01]  /*2b10*/  UIADD3 UR14, UPT, UPT, UR14, 0x20, URZ ;  /* 0x000000200e0e7890 */ /* 0x000fe2000fffe0ff */
[----:B------:R-:W-:-:S03]  /*2b20*/  SHF.L.U32 R2, R12, 0x1f, RZ ;  /* 0x0000001f0c027819 */ /* 0x000fc600000006ff */
[----:B------:R-:W-:-:S09]  /*2b30*/  ULEA UR4, UR15, UR14, 0x3 ;  /* 0x0000000e0f047291 */ /* 0x000fd2000f8e18ff */
[----:B------:R-:W1:Y:S02]  /*2b40*/  SYNCS.PHASECHK.TRANS64.TRYWAIT P0, [UR4], R2 ;  /* 0x00000002ff0075a7 */ /* 0x000e640008001104 */
[----:B-1----:R-:W-:Y:S05]  /*2b50*/  @!P0 BRA `(.L_x_45) ;  /* 0x0000008800988947 */ /* 0x002fea0003800000 */
.L_x_192:
[----:B------:R-:W-:-:S04]  /*2b60*/  UIADD3 UR4, UPT, UPT, UR15, 0x1, URZ ;  /* 0x000000010f047890 */ /* 0x000fc8000fffe0ff */
[----:B------:R-:W-:-:S04]  /*2b70*/  UISETP.NE.AND UP0, UPT, UR4, 0x4, UPT ;  /* 0x000000040400788c */ /* 0x000fc8000bf05270 */
[----:B------:R-:W-:Y:S02]  /*2b80*/  USEL UR6, URZ, 0x1, UP0 ;  /* 0x00000001ff067887 */ /* 0x000fe40008000000 */
[----:B------:R-:W-:-:S04]  /*2b90*/  USEL UR4, UR4, URZ, UP0 ;  /* 0x000000ff04047287 */ /* 0x000fc80008000000 */
[----:B------:R-:W-:Y:S01]  /*2ba0*/  ULEA UR5, UR4, UR14, 0x3 ;  /* 0x0000000e04057291 */ /* 0x000fe2000f8e18ff */
[----:B-1----:R-:W-:-:S04]  /*2bb0*/  LOP3.LUT R2, R12, UR6, RZ, 0x3c, !PT ;  /* 0x000000060c027c12 */ /* 0x002fc8000f8e3cff */
[----:B------:R-:W-:-:S04]  /*2bc0*/  SHF.L.U32 R3, R2, 0x1f, RZ ;  /* 0x0000001f02037819 */ /* 0x000fc800000006ff */
[----:B------:R-:W1:Y:S02]  /*2bd0*/  SYNCS.PHASECHK.TRANS64.TRYWAIT P0, [UR5], R3 ;  /* 0x00000003ff0075a7 */ /* 0x000e640008001105 */
[----:B-1----:R-:W-:Y:S05]  /*2be0*/  @!P0 BRA `(.L_x_46) ;  /* 0x00000088008c8947 */ /* 0x002fea0003800000 */
.L_x_194:
[----:B------:R-:W-:-:S04]  /*2bf0*/  UIADD3 UR4, UPT, UPT, UR4, 0x1, URZ ;  /* 0x0000000104047890 */ /* 0x000fc8000fffe0ff */
[----:B------:R-:W-:-:S04]  /*2c00*/  UISETP.NE.AND UP0, UPT, UR4, 0x4, UPT ;  /* 0x000000040400788c */ /* 0x000fc8000bf05270 */
[----:B------:R-:W-:Y:S02]  /*2c10*/  USEL UR6, URZ, 0x1, UP0 ;  /* 0x00000001ff067887 */ /* 0x000fe40008000000 */
[----:B------:R-:W-:-:S04]  /*2c20*/  USEL UR4, UR4, URZ, UP0 ;  /* 0x000000ff04047287 */ /* 0x000fc80008000000 */
[----:B------:R-:W-:Y:S01]  /*2c30*/  ULEA UR5, UR4, UR14, 0x3 ;  /* 0x0000000e04057291 */ /* 0x000fe2000f8e18ff */
[----:B------:R-:W-:-:S04]  /*2c40*/  LOP3.LUT R2, R2, UR6, RZ, 0x3c, !PT ;  /* 0x0000000602027c12 */ /* 0x000fc8000f8e3cff */
[----:B-1----:R-:W-:-:S04]  /*2c50*/  SHF.L.U32 R3, R2, 0x1f, RZ ;  /* 0x0000001f02037819 */ /* 0x002fc800000006ff */
[----:B------:R-:W1:Y:S02]  /*2c60*/  SYNCS.PHASECHK.TRANS64.TRYWAIT P0, [UR5], R3 ;  /* 0x00000003ff0075a7 */ /* 0x000e640008001105 */
[----:B-1----:R-:W-:Y:S05]  /*2c70*/  @!P0 BRA `(.L_x_47) ;  /* 0x0000008800808947 */ /* 0x002fea0003800000 */
.L_x_196:
[----:B------:R-:W-:-:S04]  /*2c80*/  UIADD3 UR4, UPT, UPT, UR4, 0x1, URZ ;  /* 0x0000000104047890 */ /* 0x000fc8000fffe0ff */
[----:B------:R-:W-:-:S04]  /*2c90*/  UISETP.NE.AND UP0, UPT, UR4, 0x4, UPT ;  /* 0x000000040400788c */ /* 0x000fc8000bf05270 */
[----:B------:R-:W-:Y:S02]  /*2ca0*/  USEL UR5, URZ, 0x1, UP0 ;  /* 0x00000001ff057887 */ /* 0x000fe40008000000 */
[----:B------:R-:W-:-:S04]  /*2cb0*/  USEL UR4, UR4, URZ, UP0 ;  /* 0x000000ff04047287 */ /* 0x000fc80008000000 */
[----:B------:R-:W-:Y:S01]  /*2cc0*/  ULEA UR4, UR4, UR14, 0x3 ;  /* 0x0000000e04047291 */ /* 0x000fe2000f8e18ff */
[----:B------:R-:W-:-:S04]  /*2cd0*/  LOP3.LUT R2, R2, UR5, RZ, 0x3c, !PT ;  /* 0x0000000502027c12 */ /* 0x000fc8000f8e3cff */
[----:B------:R-:W-:Y:S01]  /*2ce0*/  SHF.L.U32 R2, R2, 0x1f, RZ ;  /* 0x0000001f02027819 */ /* 0x000fe200000006ff */
[----:B-1----:R-:W-:-:S07]  /*2cf0*/  IMAD.U32 R0, RZ, RZ, UR4 ;  /* 0x00000004ff007e24 */ /* 0x002fce000f8e00ff */
.L_x_48:
[----:B-1----:R1:W2:Y:S02]  /*2d00*/  SYNCS.PHASECHK.TRANS64.TRYWAIT P0, [R0+URZ], R2 ;  /* 0x00000002000075a7 */ /* 0x0022a400080011ff */
[----:B--2---:R-:W-:Y:S05]  /*2d10*/  @!P0 NANOSLEEP.SYNCS 0x989680 ;  /* 0x009896800000895d */ /* 0x004fea0003900000 */
[----:B------:R-:W2:Y:S02]  /*2d20*/  @!P0 SYNCS.PHASECHK.TRANS64 P0, [R0+URZ], R2 ;  /* 0x00000002000085a7 */ /* 0x000ea400080010ff */
[----:B--2---:R-:W-:Y:S05]  /*2d30*/  @P0 EXIT ;  /* 0x000000000000094d */ /* 0x004fea0003800000 */
[----:B------:R-:W-:Y:S05]  /*2d40*/  BRA `(.L_x_48) ;  /* 0xfffffffc00ec7947 */ /* 0x000fea000383ffff */
.L_x_22:
[----:B------:R-:W-:-:S04]  /*2d50*/  UISETP.NE.AND UP0, UPT, UR53, URZ, UPT ;  /* 0x000000ff3500728c */ /* 0x000fc8000bf05270 */
[----:B------:R-:W-:-:S09]  /*2d60*/  UISETP.NE.OR UP0, UPT, UR18, 0x1, UP0 ;  /* 0x000000011200788c */ /* 0x000fd20008705670 */
[----:B------:R-:W-:Y:S05]  /*2d70*/  BRA.U UP0, `(.L_x_49) ;  /* 0x0000000500487547 */ /* 0x000fea000b800000 */
[----:B------:R-:W-:Y:S01]  /*2d80*/  ISETP.GE.U32.AND P2, PT, R3, 0x4, PT ;  /* 0x000000040300780c */ /* 0x000fe20003f46070 */
[----:B------:R-:W-:Y:S01]  /*2d90*/  IMAD.MOV.U32 R12, RZ, RZ, 0x1 ;  /* 0x00000001ff0c7424 */ /* 0x000fe200078e00ff */
[----:B------:R-:W-:Y:S02]  /*2da0*/  CS2R R10, SRZ ;  /* 0x00000000000a7805 */ /* 0x000fe4000001ff00 */
[----:B------:R-:W-:Y:S01]  /*2db0*/  CS2R R8, SRZ ;  /* 0x0000000000087805 */ /* 0x000fe2000001ff00 */
[----:B------:R-:W-:Y:S01]  /*2dc0*/  UMOV UR6, 0x400 ;  /* 0x0000040000067882 */ /* 0x000fe20000000000 */
[----:B------:R-:W-:Y:S01]  /*2dd0*/  UMOV UR5, URZ ;  /* 0x000000ff00057c82 */ /* 0x000fe20008000000 */
[----:B------:R-:W-:-:S12]  /*2de0*/  ULEA UR6, UR53, UR6, 0x18 ;  /* 0x0000000635067291 */ /* 0x000fd8000f8ec0ff */
.L_x_53:
[----:B------:R-:W-:Y:S02]  /*2df0*/  LEA R0, R8, UR6, 0x3 ;  /* 0x0000000608007c11 */ /* 0x000fe4000f8e18ff */
[----:B------:R-:W-:-:S03]  /*2e00*/  SHF.L.U32 R4, R9, 0x1f, RZ ;  /* 0x0000001f09047819 */ /* 0x000fc600000006ff */
[----:B------:R-:W-:Y:S01]  /*2e10*/  VIADD R5, R0, 0x100 ;  /* 0x0000010000057836 */ /* 0x000fe20000000000 */
[----:B------:R-:W1:Y:S02]  /*2e20*/  SYNCS.PHASECHK.TRANS64.TRYWAIT P0, [R0+URZ+0xf0], R4 ;  /* 0x0000f004000075a7 */ /* 0x000e6400080011ff */
[----:B-1----:R-:W-:Y:S05]  /*2e30*/  @!P0 BRA `(.L_x_50) ;  /* 0x0000008800288947 */ /* 0x002fea0003800000 */
.L_x_197:
[----:B------:R-:W-:Y:S01]  /*2e40*/  ULEA UR4, UR5, UR6, 0x3 ;  /* 0x0000000605047291 */ /* 0x000fe2000f8e18ff */
[----:B-1----:R-:W-:Y:S01]  /*2e50*/  PRMT R0, RZ, 0x654, R5 ;  /* 0x00000654ff007816 */ /* 0x002fe20000000005 */
[----:B------:R-:W-:Y:S01]  /*2e60*/  @!P2 IMAD.MOV.U32 R4, RZ, RZ, 0x10 ;  /* 0x00000010ff04a424 */ /* 0x000fe200078e00ff */
[----:B------:R-:W-:Y:S01]  /*2e70*/  SHF.L.U32 R5, R12, 0x1f, RZ ;  /* 0x0000001f0c057819 */ /* 0x000fe200000006ff */
[----:B------:R-:W-:Y:S01]  /*2e80*/  UIADD3 UR7, UPT, UPT, UR4, 0x90, URZ ;  /* 0x0000009004077890 */ /* 0x000fe2000fffe0ff */
[----:B------:R1:W-:Y:S05]  /*2e90*/  SYNCS.ARRIVE.TRANS64.RED.A1T0 RZ, [R0+URZ], RZ ;  /* 0x000000ff00ff79a7 */ /* 0x0003ea00081004ff */
[----:B------:R-:W-:Y:S01]  /*2ea0*/  IMAD.U32 R6, RZ, RZ, UR7 ;  /* 0x00000007ff067e24 */ /* 0x000fe2000f8e00ff */
[----:B------:R-:W2:Y:S04]  /*2eb0*/  SYNCS.PHASECHK.TRANS64.TRYWAIT P0, [UR4+0xa0], R5 ;  /* 0x0000a005ff0075a7 */ /* 0x000ea80008001104 */
[----:B------:R-:W-:Y:S01]  /*2ec0*/  PRMT R6, R3, 0x654, R6 ;  /* 0x0000065403067816 */ /* 0x000fe20000000006 */
[----:B-12---:R-:W-:Y:S06]  /*2ed0*/  @!P0 BRA `(.L_x_51) ;  /* 0x0000008800148947 */ /* 0x006fec0003800000 */
.L_x_199:
[----:B------:R-:W-:Y:S01]  /*2ee0*/  ULEA UR8, UR5, UR6, 0x4 ;  /* 0x0000000605087291 */ /* 0x000fe2000f8e20ff */
[----:B------:R-:W-:Y:S01]  /*2ef0*/  SEL R2, R6, R2, !P2 ;  /* 0x0000000206027207 */ /* 0x000fe20005000000 */
[----:B------:R-:W-:Y:S01]  /*2f00*/  UIADD3 UR9, UPT, UPT, UR4, 0x90, URZ ;  /* 0x0000009004097890 */ /* 0x000fe2000fffe0ff */
[----:B-1----:R-:W-:Y:S01]  /*2f10*/  LEA R0, R11, UR6, 0x3 ;  /* 0x000000060b007c11 */ /* 0x002fe2000f8e18ff */
[----:B------:R-:W-:Y:S01]  /*2f20*/  UIADD3 UR8, UPT, UPT, UR8, 0x120, URZ ;  /* 0x0000012008087890 */ /* 0x000fe2000fffe0ff */
[----:B------:R1:W-:Y:S01]  /*2f30*/  @!P2 SYNCS.ARRIVE.TRANS64.RED RZ, [R2+URZ], R4 ;  /* 0x0000000402ffa9a7 */ /* 0x0003e200080004ff */
[----:B------:R-:W-:Y:S01]  /*2f40*/  UIADD3 UR4, UPT, UPT, UR5, 0x1, URZ ;  /* 0x0000000105047890 */ /* 0x000fe2000fffe0ff */
[----:B------:R-:W-:-:S03]  /*2f50*/  VIADD R8, R8, 0x1 ;  /* 0x0000000108087836 */ /* 0x000fc60000000000 */
[----:B------:R-:W-:Y:S02]  /*2f60*/  UISETP.NE.AND UP0, UPT, UR4, 0x2, UPT ;  /* 0x000000020400788c */ /* 0x000fe4000bf05270 */
[----:B------:R-:W-:Y:S01]  /*2f70*/  ISETP.NE.AND P0, PT, R8, 0x2, PT ;  /* 0x000000020800780c */ /* 0x000fe20003f05270 */
[----:B------:R-:W-:Y:S06]  /*2f80*/  UGETNEXTWORKID.BROADCAST [UR8], [UR9] ;  /* 0x00000000080073ca */ /* 0x000fec0008000100 */
[----:B------:R-:W-:Y:S02]  /*2f90*/  USEL UR7, URZ, 0x1, UP0 ;  /* 0x00000001ff077887 */ /* 0x000fe40008000000 */
[----:B------:R-:W-:-:S04]  /*2fa0*/  USEL UR5, UR4, URZ, UP0 ;  /* 0x000000ff04057287 */ /* 0x000fc80008000000 */
[----:B------:R-:W-:Y:S02]  /*2fb0*/  LOP3.LUT R12, R12, UR7, RZ, 0x3c, !PT ;  /* 0x000000070c0c7c12 */ /* 0x000fe4000f8e3cff */
[----:B-1----:R-:W-:-:S04]  /*2fc0*/  SHF.L.U32 R4, R10, 0x1f, RZ ;  /* 0x0000001f0a047819 */ /* 0x002fc800000006ff */
[----:B------:R-:W1:Y:S02]  /*2fd0*/  SYNCS.PHASECHK.TRANS64.TRYWAIT P1, [R0+URZ+0x90], R4 ;  /* 0x00009004000075a7 */ /* 0x000e6400080211ff */
[----:B-1----:R-:W-:Y:S05]  /*2fe0*/  @!P1 BRA `(.L_x_52) ;  /* 0x0000008400e89947 */ /* 0x002fea0003800000 */
.L_x_200:
[C---:B-1----:R-:W-:Y:S01]  /*2ff0*/  LEA R4, R11.reuse, UR6, 0x4 ;  /* 0x000000060b047c11 */ /* 0x042fe2000f8e20ff */
[----:B------:R-:W-:Y:S01]  /*3000*/  VIADD R0, R0, 0xa0 ;  /* 0x000000a000007836 */ /* 0x000fe20000000000 */
[----:B------:R-:W-:Y:S01]  /*3010*/  SEL R8, R8, RZ, P0 ;  /* 0x000000ff08087207 */ /* 0x000fe20000000000 */
[----:B------:R-:W-:-:S03]  /*3020*/  VIADD R11, R11, 0x1 ;  /* 0x000000010b0b7836 */ /* 0x000fc60000000000 */
[----:B------:R-:W1:Y:S01]  /*3030*/  LDS.128 R4, [R4+0x120] ;  /* 0x0001200004047984 */ /* 0x000e620000000c00 */
[----:B------:R-:W-:Y:S02]  /*3040*/  PRMT R0, RZ, 0x654, R0 ;  /* 0x00000654ff007816 */ /* 0x000fe40000000000 */
[C---:B------:R-:W-:Y:S01]  /*3050*/  ISETP.NE.AND P1, PT, R11.reuse, 0x2, PT ;  /* 0x000000020b00780c */ /* 0x040fe20003f25270 */
[----:B------:R-:W-:Y:S01]  /*3060*/  @!PT LDS RZ, [RZ] ;  /* 0x00000000fffff984 */ /* 0x000fe20000000800 */
[----:B------:R-:W-:Y:S01]  /*3070*/  @!PT LDS RZ, [RZ] ;  /* 0x00000000fffff984 */ /* 0x000fe20000000800 */
[----:B------:R-:W-:Y:S01]  /*3080*/  @!PT LDS RZ, [RZ] ;  /* 0x00000000fffff984 */ /* 0x000fe20000000800 */
[----:B------:R-:W-:Y:S01]  /*3090*/  @!PT LDS RZ, [RZ] ;  /* 0x00000000fffff984 */ /* 0x000fe20000000800 */
[----:B------:R2:W-:Y:S06]  /*30a0*/  MEMBAR.ALL.CTA ;  /* 0x0000000000007992 */ /* 0x0005ec0000008000 */
[----:B--2---:R-:W2:Y:S01]  /*30b0*/  FENCE.VIEW.ASYNC.S ;  /* 0x00000000000073c6 */ /* 0x004ea20000000000 */
[----:B------:R-:W-:Y:S01]  /*30c0*/  SEL R11, R11, RZ, P1 ;  /* 0x000000ff0b0b7207 */ /* 0x000fe20000800000 */
[----:B--2---:R2:W-:Y:S01]  /*30d0*/  SYNCS.ARRIVE.TRANS64.RED.A1T0 RZ, [R0+URZ], RZ ;  /* 0x000000ff00ff79a7 */ /* 0x0045e200081004ff */
[----:B-1----:R-:W-:-:S02]  /*30e0*/  LOP3.LUT P3, RZ, R6, 0x1, RZ, 0xc0, !PT ;  /* 0x0000000106ff7812 */ /* 0x002fc4000786c0ff */
[----:B------:R-:W-:-:S04]  /*30f0*/  SEL R4, RZ, 0x1, P1 ;  /* 0x00000001ff047807 */ /* 0x000fc80000800000 */
[----:B------:R-:W-:Y:S02]  /*3100*/  LOP3.LUT R10, R10, R4, RZ, 0x3c, !PT ;  /* 0x000000040a0a7212 */ /* 0x000fe400078e3cff */
[----:B--2---:R-:W-:-:S04]  /*3110*/  SEL R0, RZ, 0x1, P0 ;  /* 0x00000001ff007807 */ /* 0x004fc80000000000 */
[----:B------:R-:W-:Y:S01]  /*3120*/  LOP3.LUT R9, R9, R0, RZ, 0x3c, !PT ;  /* 0x0000000009097212 */ /* 0x000fe200078e3cff */
[----:B------:R-:W-:Y:S06]  /*3130*/  @P3 BRA `(.L_x_53) ;  /* 0xfffffffc002c3947 */ /* 0x000fec000383ffff */
[----:B------:R-:W-:Y:S01]  /*3140*/  ULEA UR4, UR5, UR6, 0x3 ;  /* 0x0000000605047291 */ /* 0x000fe2000f8e18ff */
[----:B------:R-:W-:-:S08]  /*3150*/  SHF.L.U32 R2, R12, 0x1f, RZ ;  /* 0x0000001f0c027819 */ /* 0x000fd000000006ff */
[----:B------:R-:W1:Y:S02]  /*3160*/  SYNCS.PHASECHK.TRANS64 P0, [UR4+0xa0], R2 ;  /* 0x0000a002ff0075a7 */ /* 0x000e640008001004 */
[----:B-1----:R-:W-:Y:S05]  /*3170*/  @P0 BRA `(.L_x_54) ;  /* 0x0000000000080947 */ /* 0x002fea0003800000 */
[----:B------:R-:W1:Y:S02]  /*3180*/  SYNCS.PHASECHK.TRANS64.TRYWAIT P0, [UR4+0xa0], R2 ;  /* 0x0000a002ff0075a7 */ /* 0x000e640008001104 */
[----:B-1----:R-:W-:Y:S05]  /*3190*/  @!P0 BRA `(.L_x_55) ;  /* 0x0000008400908947 */ /* 0x002fea0003800000 */
.L_x_54:
[----:B------:R-:W-:-:S04]  /*31a0*/  UIADD3 UR7, UPT, UPT, UR5, 0x1, URZ ;  /* 0x0000000105077890 */ /* 0x000fc8000fffe0ff */
[----:B------:R-:W-:-:S04]  /*31b0*/  UISETP.NE.AND UP0, UPT, UR7, 0x2, UPT ;  /* 0x000000020700788c */ /* 0x000fc8000bf05270 */
[----:B------:R-:W-:Y:S02]  /*31c0*/  USEL UR8, URZ, 0x1, UP0 ;  /* 0x00000001ff087887 */ /* 0x000fe40008000000 */
[----:B------:R-:W-:-:S04]  /*31d0*/  USEL UR7, UR7, URZ, UP0 ;  /* 0x000000ff07077287 */ /* 0x000fc80008000000 */
[----:B------:R-:W-:Y:S01]  /*31e0*/  ULEA UR7, UR7, UR6, 0x3 ;  /* 0x0000000607077291 */ /* 0x000fe2000f8e18ff */
[----:B-1----:R-:W-:-:S04]  /*31f0*/  LOP3.LUT R2, R12, UR8, RZ, 0x3c, !PT ;  /* 0x000000080c027c12 */ /* 0x002fc8000f8e3cff */
[----:B------:R-:W-:-:S04]  /*3200*/  SHF.L.U32 R0, R2, 0x1f, RZ ;  /* 0x0000001f02007819 */ /* 0x000fc800000006ff */
[----:B------:R-:W1:Y:S02]  /*3210*/  SYNCS.PHASECHK.TRANS64 P0, [UR7+0xa0], R0 ;  /* 0x0000a000ff0075a7 */ /* 0x000e640008001007 */
[----:B-1----:R-:W-:Y:S05]  /*3220*/  @P0 EXIT ;  /* 0x000000000000094d */ /* 0x002fea0003800000 */
[----:B------:R-:W-:Y:S02]  /*3230*/  SHF.L.U32 R2, R2, 0x1f, RZ ;  /* 0x0000001f02027819 */ /* 0x000fe400000006ff */
[----:B------:R-:W-:-:S07]  /*3240*/  MOV R0, UR7 ;  /* 0x0000000700007c02 */ /* 0x000fce0008000f00 */
.L_x_56:
[----:B-1----:R1:W2:Y:S02]  /*3250*/  SYNCS.PHASECHK.TRANS64.TRYWAIT P0, [R0+URZ+0xa0], R2 ;  /* 0x0000a002000075a7 */ /* 0x0022a400080011ff */
[----:B--2---:R-:W-:Y:S05]  /*3260*/  @!P0 NANOSLEEP.SYNCS 0x989680 ;  /* 0x009896800000895d */ /* 0x004fea0003900000 */
[----:B------:R-:W2:Y:S02]  /*3270*/  @!P0 SYNCS.PHASECHK.TRANS64 P0, [R0+URZ+0xa0], R2 ;  /* 0x0000a002000085a7 */ /* 0x000ea400080010ff */
[----:B--2---:R-:W-:Y:S05]  /*3280*/  @P0 EXIT ;  /* 0x000000000000094d */ /* 0x004fea0003800000 */
[----:B------:R-:W-:Y:S05]  /*3290*/  BRA `(.L_x_56) ;  /* 0xfffffffc00ec7947 */ /* 0x000fea000383ffff */
.L_x_49:
[----:B------:R-:W-:Y:S05]  /*32a0*/  BRA.U UP4, `(.L_x_57) ;  /* 0x0000001504487547 */ /* 0x000fea000b800000 */
[----:B------:R-:W-:Y:S01]  /*32b0*/  UMOV UR4, 0x40 ;  /* 0x0000004000047882 */ /* 0x000fe20000000000 */
[----:B------:R-:W-:Y:S01]  /*32c0*/  NOP ;  /* 0x0000000000007918 */ /* 0x000fe20000000000 */
[----:B------:R-:W-:Y:S01]  /*32d0*/  ULEA UR5, UR53, UR4, 0x18 ;  /* 0x0000000435057291 */ /* 0x000fe2000f8ec0ff */
[----:B------:R-:W-:Y:S02]  /*32e0*/  UMOV UR6, 0x400 ;  /* 0x0000040000067882 */ /* 0x000fe40000000000 */
[----:B------:R-:W-:-:S06]  /*32f0*/  ULEA UR6, UR53, UR6, 0x18 ;  /* 0x0000000635067291 */ /* 0x000fcc000f8ec0ff */
[----:B------:R-:W1:Y:S02]  /*3300*/  LDS.U8 R3, [UR5+0x1c] ;  /* 0x00001c05ff037984 */ /* 0x000e640008000000 */
[----:B-1----:R-:W-:-:S13]  /*3310*/  ISETP.NE.AND P0, PT, R3, RZ, PT ;  /* 0x000000ff0300720c */ /* 0x002fda0003f05270 */
[----:B------:R-:W-:Y:S05]  /*3320*/  @P0 BRA `(.L_x_58) ;  /* 0x0000000400080947 */ /* 0x000fea0003800000 */
[----:B------:R-:W-:Y:S02]  /*3330*/  UISETP.NE.U32.AND UP1, UPT, UR68, 0x1, UPT ;  /* 0x000000014400788c */ /* 0x000fe4000bf25070 */
[----:B------:R-:W-:-:S07]  /*3340*/  UIADD3 UR7, UPT, UPT, UR5, 0x8, URZ ;  /* 0x0000000805077890 */ /* 0x000fce000fffe0ff */
[----:B------:R-:W-:Y:S05]  /*3350*/  BRA.U !UP1, `(.L_x_59) ;  /* 0x00000001099c7547 */ /* 0x000fea000b800000 */
[----:B------:R-:W-:Y:S01]  /*3360*/  ELECT P0, URZ, PT ;  /* 0x0000000000ff782f */ /* 0x000fe20003800000 */
[----:B------:R-:W-:-:S12]  /*3370*/  BSSY B0, `(.L_x_59) ;  /* 0x0000025000007945 */ /* 0x000fd80003800000 */
[----:B------:R-:W-:Y:S05]  /*3380*/  @!P0 BRA `(.L_x_60) ;  /* 0x00000000008c8947 */ /* 0x000fea0003800000 */
[----:B------:R-:W-:-:S05]  /*3390*/  UMOV UR4, 0x10 ;  /* 0x0000001000047882 */ /* 0x000fca0000000000 */
[----:B------:R-:W-:Y:S04]  /*33a0*/  DEPBAR.LE SB1, 0x36 ;  /* 0x00009d800000791a */ /* 0x000fe80000000000 */
[----:B------:R-:W1:Y:S02]  /*33b0*/  UTCATOMSWS.2CTA.FIND_AND_SET.ALIGN UP0, UR4, UR4 ;  /* 0x00000004000475e3 */ /* 0x000e640008200800 */
[----:B-1----:R-:W-:Y:S01]  /*33c0*/  MOV R10, UR4 ;  /* 0x00000004000a7c02 */ /* 0x002fe20008000f00 */
[----:B------:R-:W-:Y:S06]  /*33d0*/  BRA.U UP0, `(.L_x_61) ;  /* 0x0000000100187547 */ /* 0x000fec000b800000 */
.L_x_62:
[----:B------:R-:W-:Y:S05]  /*33e0*/  NANOSLEEP 0x64 ;  /* 0x000000640000795d */ /* 0x000fea0003800000 */
[----:B------:R-:W-:-:S05]  /*33f0*/  UMOV UR4, 0x10 ;  /* 0x0000001000047882 */ /* 0x000fca0000000000 */
[----:B------:R-:W-:Y:S04]  /*3400*/  DEPBAR.LE SB1, 0x36 ;  /* 0x00009d800000791a */ /* 0x000fe80000000000 */
[----:B------:R-:W1:Y:S02]  /*3410*/  UTCATOMSWS.2CTA.FIND_AND_SET.ALIGN UP0, UR4, UR4 ;  /* 0x00000004000475e3 */ /* 0x000e640008200800 */
[----:B-1----:R-:W-:Y:S01]  /*3420*/  MOV R10, UR4 ;  /* 0x00000004000a7c02 */ /* 0x002fe20008000f00 */
[----:B------:R-:W-:Y:S05]  /*3430*/  BRA.U !UP0, `(.L_x_62) ;  /* 0xfffffffd08e87547 */ /* 0x000fea000b83ffff */
.L_x_61:
[----:B------:R-:W1:Y:S01]  /*3440*/  LDS R6, [UR5+0x10] ;  /* 0x00001005ff067984 */ /* 0x000e620008000800 */
[----:B------:R-:W-:Y:S01]  /*3450*/  IMAD.U32 R3, RZ, RZ, UR6 ;  /* 0x00000006ff037e24 */ /* 0x000fe2000f8e00ff */
[----:B------:R-:W-:-:S03]  /*3460*/  MOV R4, UR69 ;  /* 0x0000004500047c02 */ /* 0x000fc60008000f00 */
[----:B------:R-:W-:Y:S01]  /*3470*/  VIADD R3, R3, 0x140 ;  /* 0x0000014003037836 */ /* 0x000fe20000000000 */
[----:B-1----:R-:W-:-:S04]  /*3480*/  SHF.L.U32 R6, R6, 0x1f, RZ ;  /* 0x0000001f06067819 */ /* 0x002fc800000006ff */
[----:B------:R-:W1:Y:S02]  /*3490*/  SYNCS.PHASECHK.TRANS64.TRYWAIT P0, [UR5+0x8], R6 ;  /* 0x00000806ff0075a7 */ /* 0x000e640008001105 */
[----:B-1----:R-:W-:Y:S05]  /*34a0*/  @P0 BRA `(.L_x_63) ;  /* 0x0000000000080947 */ /* 0x002fea0003800000 */
[----:B------:R-:W1:Y:S02]  /*34b0*/  SYNCS.PHASECHK.TRANS64.TRYWAIT P0, [UR5+0x8], R6 ;  /* 0x00000806ff0075a7 */ /* 0x000e640008001105 */
[----:B-1----:R-:W-:Y:S05]  /*34c0*/  @!P0 BRA `(.L_x_64) ;  /* 0x0000008000dc8947 */ /* 0x002fea0003800000 */
.L_x_63:
[----:B------:R-:W-:Y:S01]  /*34d0*/  PRMT R4, R4, 0x654, R3 ;  /* 0x0000065404047816 */ /* 0x000fe20000000003 */
[----:B------:R-:W-:Y:S01]  /*34e0*/  HFMA2 R3, -RZ, RZ, 0, 5.9604644775390625e-08 ;  /* 0x00000001ff037431 */ /* 0x000fe200000001ff */
[----:B------:R-:W-:Y:S01]  /*34f0*/  UPRMT UR4, UR69, 0x654, UR7 ;  /* 0x0000065445047896 */ /* 0x000fe20008000007 */
[----:B------:R-:W-:Y:S02]  /*3500*/  IMAD.MOV.U32 R8, RZ, RZ, 0xffff ;  /* 0x0000ffffff087424 */ /* 0x000fe400078e00ff */
[----:B-1----:R-:W-:Y:S02]  /*3510*/  IMAD.MOV.U32 R6, RZ, RZ, 0x4 ;  /* 0x00000004ff067424 */ /* 0x002fe400078e00ff */
[----:B------:R-:W-:Y:S01]  /*3520*/  IMAD.SHL.U32 R9, R10, 0x20, RZ ;  /* 0x000000200a097824 */ /* 0x000fe200078e00ff */
[----:B------:R-:W-:Y:S02]  /*3530*/  MOV R5, UR4 ;  /* 0x0000000400057c02 */ /* 0x000fe40008000f00 */
[-C--:B------:R-:W-:Y:S01]  /*3540*/  SHF.L.U32 R8, R8, R10.reuse, RZ ;  /* 0x0000000a08087219 */ /* 0x080fe200000006ff */
[----:B------:R1:W-:Y:S01]  /*3550*/  SYNCS.ARRIVE.TRANS64.RED RZ, [UR4], R6 ;  /* 0x00000006ffff79a7 */ /* 0x0003e20008000404 */
[----:B------:R-:W-:Y:S01]  /*3560*/  SHF.L.U32 R7, R3, R10, RZ ;  /* 0x0000000a03077219 */ /* 0x000fe200000006ff */
[----:B------:R1:W-:Y:S04]  /*3570*/  STS [UR6+0x140], R9 ;  /* 0x00014009ff007988 */ /* 0x0003e80008000806 */
[----:B------:R1:W-:Y:S04]  /*3580*/  STAS [R4.64], R10 ;  /* 0x0000000a04007dbd */ /* 0x0003e8000c0008ff */
[----:B------:R1:W-:Y:S04]  /*3590*/  ATOMS.OR RZ, [UR5+0x14], R8 ;  /* 0x00001408ffff798c */ /* 0x0003e8000b000005 */
[----:B------:R1:W-:Y:S04]  /*35a0*/  ATOMS.OR RZ, [UR5+0x18], R7 ;  /* 0x00001807ffff798c */ /* 0x0003e8000b000005 */
[----:B------:R1:W-:Y:S02]  /*35b0*/  ATOMS.XOR RZ, [UR5+0x10], R3 ;  /* 0x00001003ffff798c */ /* 0x0003e4000b800005 */
.L_x_60:
[----:B------:R-:W-:Y:S05]  /*35c0*/  BSYNC B0 ;  /* 0x0000000000007941 */ /* 0x000fea0003800000 */
.L_x_59:
[----:B------:R-:W-:Y:S05]  /*35d0*/  BRA.U UP1, `(.L_x_65) ;  /* 0x00000001016c7547 */ /* 0x000fea000b800000 */
[----:B------:R-:W-:-:S03]  /*35e0*/  UMOV UR4, 0xffffffff ;  /* 0xffffffff00047882 */ /* 0x000fc60000000000 */
[----:B------:R-:W-:Y:S05]  /*35f0*/  BRA.DIV UR4, `(.L_x_66) ;  /* 0x0000008204a87947 */ /* 0x000fea000b800000 */
[----:B------:R-:W-:-:S13]  /*3600*/  ELECT P0, URZ, PT ;  /* 0x0000000000ff782f */ /* 0x000fda0003800000 */
.L_x_204:
[----:B------:R-:W-:Y:S05]  /*3610*/  @!P0 BRA `(.L_x_65) ;  /* 0x00000000005c8947 */ /* 0x000fea0003800000 */
[----:B-1----:R-:W1:Y:S02]  /*3620*/  LDS R4, [UR5+0x10] ;  /* 0x00001005ff047984 */ /* 0x002e640008000800 */
[----:B-1----:R-:W-:-:S04]  /*3630*/  SHF.L.U32 R4, R4, 0x1f, RZ ;  /* 0x0000001f04047819 */ /* 0x002fc800000006ff */
[----:B------:R-:W1:Y:S02]  /*3640*/  SYNCS.PHASECHK.TRANS64.TRYWAIT P0, [UR5+0x8], R4 ;  /* 0x00000804ff0075a7 */ /* 0x000e640008001105 */
[----:B-1----:R-:W-:Y:S05]  /*3650*/  @P0 BRA `(.L_x_67) ;  /* 0x0000000000080947 */ /* 0x002fea0003800000 */
[----:B------:R-:W1:Y:S02]  /*3660*/  SYNCS.PHASECHK.TRANS64.TRYWAIT P0, [UR5+0x8], R4 ;  /* 0x00000804ff0075a7 */ /* 0x000e640008001105 */
[----:B-1----:R-:W-:Y:S05]  /*3670*/  @!P0 BRA `(.L_x_68) ;  /* 0x0000008000ac8947 */ /* 0x002fea0003800000 */
.L_x_67:
[----:B------:R-:W2:Y:S01]  /*3680*/  LDS R6, [UR6+0x140] ;  /* 0x00014006ff067984 */ /* 0x000ea20008000800 */
[----:B-1----:R-:W-:Y:S02]  /*3690*/  HFMA2 R3, -RZ, RZ, 0, 5.9604644775390625e-08 ;  /* 0x00000001ff037431 */ /* 0x002fe400000001ff */
[----:B------:R-:W-:Y:S01]  /*36a0*/  IMAD.MOV.U32 R4, RZ, RZ, 0xffff ;  /* 0x0000ffffff047424 */ /* 0x000fe200078e00ff */
[----:B------:R-:W-:Y:S01]  /*36b0*/  UPRMT UR4, UR69, 0x654, UR7 ;  /* 0x0000065445047896 */ /* 0x000fe20008000007 */
[----:B--2---:R-:W-:-:S03]  /*36c0*/  IMAD.SHL.U32 R5, R6, 0x20, RZ ;  /* 0x0000002006057824 */ /* 0x004fc600078e00ff */
[-C--:B------:R-:W-:Y:S02]  /*36d0*/  SHF.L.U32 R4, R4, R6.reuse, RZ ;  /* 0x0000000604047219 */ /* 0x080fe400000006ff */
[----:B------:R-:W-:Y:S01]  /*36e0*/  SHF.L.U32 R6, R3, R6, RZ ;  /* 0x0000000603067219 */ /* 0x000fe200000006ff */
[----:B------:R2:W-:Y:S04]  /*36f0*/  STS [UR6+0x140], R5 ;  /* 0x00014005ff007988 */ /* 0x0005e80008000806 */
[----:B------:R2:W-:Y:S04]  /*3700*/  ATOMS.OR RZ, [UR5+0x14], R4 ;  /* 0x00001404ffff798c */ /* 0x0005e8000b000005 */
[----:B------:R2:W-:Y:S01]  /*3710*/  ATOMS.OR RZ, [UR5+0x18], R6 ;  /* 0x00001806ffff798c */ /* 0x0005e2000b000005 */
[----:B------:R-:W-:Y:S03]  /*3720*/  SYNCS.ARRIVE.TRANS64.RED.A1T0 RZ, [UR4], RZ ;  /* 0x000000ffffff79a7 */ /* 0x000fe60008100404 */
[----:B------:R2:W-:Y:S01]  /*3730*/  ATOMS.XOR RZ, [UR5+0x10], R3 ;  /* 0x00001003ffff798c */ /* 0x0005e2000b800005 */
[----:B------:R-:W-:Y:S05]  /*3740*/  BRA `(.L_x_65) ;  /* 0x0000000000107947 */ /* 0x000fea0003800000 */
.L_x_58:
[----:B------:R-:W-:Y:S02]  /*3750*/  MOV R3, 0xffffffff ;  /* 0xffffffff00037802 */ /* 0x000fe40000000f00 */
[----:B------:R-:W-:-:S03]  /*3760*/  MOV R4, 0x3790 ;  /* 0x0000379000047802 */ /* 0x000fc60000000f00 */
[----:B------:R1:W-:Y:S04]  /*3770*/  STS [UR6+0x140], R3 ;  /* 0x00014003ff007988 */ /* 0x0003e80008000806 */
[----:B-1---5:R-:W-:Y:S05]  /*3780*/  CALL.REL.NOINC `($__internal_1_$__cuda_sm10x_tcgen05_guardrail_trap_phase_invalid_during_alloc) ;  /* 0x0000008c00307944 */ /* 0x022fea0003c00000 */
.L_x_65:
[----:B------:R-:W-:Y:S05]  /*3790*/  WARPSYNC.ALL ;  /* 0x0000000000007948 */ /* 0x000fea0003800000 */
[----:B------:R-:W3:Y:S01]  /*37a0*/  S2UR UR4, SR_CgaCtaId ;  /* 0x00000000000479c3 */ /* 0x000ee20000008800 */
[----:B------:R-:W-:Y:S01]  /*37b0*/  UMOV UR41, 0x400 ;  /* 0x0000040000297882 */ /* 0x000fe20000000000 */
[----:B------:R-:W-:-:S06]  /*37c0*/  NOP ;  /* 0x0000000000007918 */ /* 0x000fcc0000000000 */
[----:B------:R-:W-:Y:S06]  /*37d0*/  BAR.ARV 0x6, 0xa0 ;  /* 0x0182800000007b1d */ /* 0x000fec0000002000 */
[----:B------:R-:W4:Y:S01]  /*37e0*/  LDCU UR6, c[0x0][0x38c] ;  /* 0x00007180ff0677ac */ /* 0x000f220008000800 */
[----:B------:R-:W-:Y:S01]  /*37f0*/  LOP3.LUT R0, R0, 0xffff, RZ, 0xc0, !PT ;  /* 0x0000ffff00007812 */ /* 0x000fe200078ec0ff */
[----:B-1----:R-:W-:Y:S01]  /*3800*/  IMAD.MOV.U32 R9, RZ, RZ, 0x1 ;  /* 0x00000001ff097424 */ /* 0x002fe200078e00ff */
[----:B------:R-:W-:Y:S01]  /*3810*/  LOP3.LUT R2, R2, 0xffff, RZ, 0xc0, !PT ;  /* 0x0000ffff02027812 */ /* 0x000fe200078ec0ff */
[----:B------:R-:W-:Y:S01]  /*3820*/  IMAD.MOV.U32 R8, RZ, RZ, RZ ;  /* 0x000000ffff087224 */ /* 0x000fe200078e00ff */
[----:B------:R-:W-:Y:S01]  /*3830*/  R2UR UR65, R0 ;  /* 0x00000000004172ca */ /* 0x000fe200000e0000 */
[----:B------:R-:W-:Y:S01]  /*3840*/  UMOV UR47, URZ ;  /* 0x000000ff002f7c82 */ /* 0x000fe20008000000 */
[----:B------:R-:W-:Y:S01]  /*3850*/  R2UR UR43, R2 ;  /* 0x00000000022b72ca */ /* 0x000fe200000e0000 */
[----:B------:R-:W-:Y:S01]  /*3860*/  UMOV UR38, URZ ;  /* 0x000000ff00267c82 */ /* 0x000fe20008000000 */
[----:B------:R-:W-:Y:S01]  /*3870*/  UMOV UR37, URZ ;  /* 0x000000ff00257c82 */ /* 0x000fe20008000000 */
[----:B---3--:R-:W-:-:S02]  /*3880*/  ULEA UR41, UR4, UR41, 0x18 ;  /* 0x0000002904297291 */ /* 0x008fc4000f8ec0ff */
[----:B------:R-:W-:Y:S02]  /*3890*/  UISETP.NE.AND UP3, UPT, UR68, URZ, UPT ;  /* 0x000000ff4400728c */ /* 0x000fe4000bf65270 */
[----:B------:R-:W-:Y:S02]  /*38a0*/  UIADD3 UR5, UPT, UPT, UR41, 0x8400, URZ ;  /* 0x0000840029057890 */ /* 0x000fe4000fffe0ff */
[----:B------:R-:W-:Y:S02]  /*38b0*/  UIADD3 UR4, UPT, UPT, UR41, 0x18400, URZ ;  /* 0x0001840029047890 */ /* 0x000fe4000fffe0ff */
[----:B----4-:R-:W-:Y:S01]  /*38c0*/  UIADD3 UR6, UPT, UPT, UR6, 0x3f, URZ ;  /* 0x0000003f06067890 */ /* 0x010fe2000fffe0ff */
[----:B--2---:R-:W1:Y:S01]  /*38d0*/  LDS R3, [UR41+0x140] ;  /* 0x00014029ff037984 */ /* 0x004e620008000800 */
[----:B------:R-:W-:Y:S02]  /*38e0*/  USHF.R.U32.HI UR5, URZ, 0x4, UR5 ;  /* 0x00000004ff057899 */ /* 0x000fe40008011605 */
[----:B------:R-:W-:-:S02]  /*38f0*/  USHF.R.S32.HI UR64, URZ, 0x1f, UR6 ;  /* 0x0000001fff407899 */ /* 0x000fc40008011406 */
[----:B------:R-:W-:Y:S02]  /*3900*/  USHF.R.U32.HI UR4, URZ, 0x4, UR4 ;  /* 0x00000004ff047899 */ /* 0x000fe40008011604 */
[----:B------:R-:W-:Y:S02]  /*3910*/  ULEA.HI UR64, UR64, UR6, URZ, 0x6 ;  /* 0x0000000640407291 */ /* 0x000fe4000f8f30ff */
[----:B------:R-:W-:Y:S02]  /*3920*/  ULOP3.LUT UR5, UR5, 0x3fff, URZ, 0xc0, !UPT ;  /* 0x00003fff05057892 */ /* 0x000fe4000f8ec0ff */
[----:B------:R-:W-:Y:S02]  /*3930*/  USHF.R.S32.HI UR64, URZ, 0x6, UR64 ;  /* 0x00000006ff407899 */ /* 0x000fe40008011440 */
[----:B------:R-:W-:Y:S02]  /*3940*/  ULOP3.LUT UR45, UR4, 0x3fff, URZ, 0xc0, !UPT ;  /* 0x00003fff042d7892 */ /* 0x000fe4000f8ec0ff */
[----:B------:R-:W-:Y:S01]  /*3950*/  UISETP.LT.AND UP0, UPT, UR64, 0x1, UPT ;  /* 0x000000014000788c */ /* 0x000fe2000bf01270 */
[----:B------:R-:W-:Y:S01]  /*3960*/  UMOV UR62, 0x0 ;  /* 0x00000000003e7882 */ /* 0x000fe20000000000 */
        /* <DEDUP_REMOVED lines=9> */
[----:B------:R-:W-:-:S02]  /*3a00*/  ULOP3.LUT UR44, UR5, 0x10000, URZ, 0xfc, !UPT ;  /* 0x00010000052c7892 */ /* 0x000fc4000f8efcff */
[----:B------:R-:W-:Y:S02]  /*3a10*/  ULOP3.LUT UR45, UR45, 0x10000, URZ, 0xfc, !UPT ;  /* 0x000100002d2d7892 */ /* 0x000fe4000f8efcff */
[----:B------:R-:W-:Y:S01]  /*3a20*/  USEL UR66, UR64, 0x1, !UP0 ;  /* 0x0000000140427887 */ /* 0x000fe2000c000000 */
[----:B------:R-:W-:Y:S01]  /*3a30*/  UMOV UR52, 0x0 ;  /* 0x0000000000347882 */ /* 0x000fe20000000000 */
[----:B------:R-:W-:Y:S01]  /*3a40*/  UMOV UR53, 0x8400910 ;  /* 0x0840091000357882 */ /* 0x000fe20000000000 */
[----:B------:R-:W-:Y:S01]  /*3a50*/  UMOV UR50, 0x0 ;  /* 0x0000000000327882 */ /* 0x000fe20000000000 */
[----:B------:R-:W-:Y:S01]  /*3a60*/  UMOV UR51, 0x8400910 ;  /* 0x0840091000337882 */ /* 0x000fe20000000000 */
[----:B------:R-:W-:Y:S01]  /*3a70*/  UMOV UR48, 0x0 ;  /* 0x0000000000307882 */ /* 0x000fe20000000000 */
[----:B------:R-:W-:Y:S01]  /*3a80*/  UMOV UR49, 0x8400910 ;  /* 0x0840091000317882 */ /* 0x000fe20000000000 */
[----:B-1----:R-:W-:Y:S02]  /*3a90*/  R2UR UR67, R3 ;  /* 0x00000000034372ca */ /* 0x002fe400000e0000 */
[----:B------:R-:W-:-:S13]  /*3aa0*/  CS2R R2, SRZ ;  /* 0x0000000000027805 */ /* 0x000fda000001ff00 */
.L_x_76:
[C---:B------:R-:W-:Y:S02]  /*3ab0*/  LEA R0, R8.reuse, UR41, 0x3 ;  /* 0x0000002908007c11 */ /* 0x040fe4000f8e18ff */
[----:B------:R-:W-:Y:S02]  /*3ac0*/  SHF.L.U32 R4, R3, 0x1f, RZ ;  /* 0x0000001f03047819 */ /* 0x000fe400000006ff */
[----:B------:R-:W-:Y:S02]  /*3ad0*/  LEA R5, R8, UR41, 0x4 ;  /* 0x0000002908057c11 */ /* 0x000fe4000f8e20ff */
[----:B------:R-:W1:Y:S02]  /*3ae0*/  SYNCS.PHASECHK.TRANS64.TRYWAIT P0, [R0+URZ+0x90], R4 ;  /* 0x00009004000075a7 */ /* 0x000e6400080011ff */
[----:B-1-3--:R-:W-:Y:S05]  /*3af0*/  @!P0 BRA `(.L_x_69) ;  /* 0x0000007c00a48947 */ /* 0x00afea0003800000 */
.L_x_205:
[----:B-1----:R-:W1:Y:S01]  /*3b00*/  LDS.128 R4, [R5+0x120] ;  /* 0x0001200005047984 */ /* 0x002e620000000c00 */
[----:B------:R-:W-:Y:S02]  /*3b10*/  VIADD R0, R0, 0xa0 ;  /* 0x000000a000007836 */ /* 0x000fe40000000000 */
[----:B------:R-:W-:Y:S01]  /*3b20*/  VIADD R8, R8, 0x1 ;  /* 0x0000000108087836 */ /* 0x000fe20000000000 */
[----:B------:R-:W-:Y:S01]  /*3b30*/  @!PT LDS RZ, [RZ] ;  /* 0x00000000fffff984 */ /* 0x000fe20000000800 */
[----:B------:R-:W-:Y:S01]  /*3b40*/  @!PT LDS RZ, [RZ] ;  /* 0x00000000fffff984 */ /* 0x000fe20000000800 */
[----:B------:R-:W-:Y:S01]  /*3b50*/  @!PT LDS RZ, [RZ] ;  /* 0x00000000fffff984 */ /* 0x000fe20000000800 */
[----:B------:R-:W-:Y:S01]  /*3b60*/  @!PT LDS RZ, [RZ] ;  /* 0x00000000fffff984 */ /* 0x000fe20000000800 */
[----:B------:R2:W-:Y:S06]  /*3b70*/  MEMBAR.ALL.CTA ;  /* 0x0000000000007992 */ /* 0x0005ec0000008000 */
[----:B--2---:R-:W2:Y:S01]  /*3b80*/  FENCE.VIEW.ASYNC.S ;  /* 0x00000000000073c6 */ /* 0x004ea20000000000 */
[----:B------:R-:W-:-:S04]  /*3b90*/  PRMT R0, RZ, 0x654, R0 ;  /* 0x00000654ff007816 */ /* 0x000fc80000000000 */
[----:B--2---:R2:W-:Y:S01]  /*3ba0*/  SYNCS.ARRIVE.TRANS64.RED.A1T0 RZ, [R0+URZ], RZ ;  /* 0x000000ff00ff79a7 */ /* 0x0045e200081004ff */
[----:B-1----:R-:W-:Y:S01]  /*3bb0*/  LOP3.LUT P1, RZ, R6, 0x1, RZ, 0xc0, !PT ;  /* 0x0000000106ff7812 */ /* 0x002fe2000782c0ff */
[----:B--2---:R-:W-:-:S12]  /*3bc0*/  BRA.U UP3, `(.L_x_70) ;  /* 0x0000000503587547 */ /* 0x004fd8000b800000 */
[----:B------:R-:W1:Y:S01]  /*3bd0*/  LDCU UR4, c[0x0][0x38c] ;  /* 0x00007180ff0477ac */ /* 0x000e620008000800 */
[----:B------:R-:W-:Y:S02]  /*3be0*/  PLOP3.LUT P2, PT, PT, PT, PT, 0x80, 0x8 ;  /* 0x000000000008781c */ /* 0x000fe40003f4f070 */
[----:B------:R-:W-:Y:S01]  /*3bf0*/  SHF.L.U32 R4, R9, 0x1f, RZ ;  /* 0x0000001f09047819 */ /* 0x000fe200000006ff */
[----:B------:R-:W-:Y:S02]  /*3c00*/  ULEA UR46, UR47, UR41, 0x3 ;  /* 0x000000292f2e7291 */ /* 0x000fe4000f8e18ff */
[----:B------:R-:W-:Y:S02]  /*3c10*/  ULEA UR36, UR47, UR67, 0x7 ;  /* 0x000000432f247291 */ /* 0x000fe4000f8e38ff */
[----:B-1----:R-:W-:-:S06]  /*3c20*/  UISETP.GE.AND UP0, UPT, UR4, 0x1, UPT ;  /* 0x000000010400788c */ /* 0x002fcc000bf06270 */
[----:B------:R-:W-:-:S05]  /*3c30*/  PLOP3.LUT P0, PT, PT, PT, UP0, 0x80, 0x8 ;  /* 0x000000000008781c */ /* 0x000fca0003f0f008 */
[----:B------:R-:W-:-:S08]  /*3c40*/  @UP0 ULEA UR4, UR38, UR41, 0x3 ;  /* 0x0000002926040291 */ /* 0x000fd0000f8e18ff */
[----:B------:R-:W-:-:S04]  /*3c50*/  @P0 SHF.L.U32 R0, R2, 0x1f, RZ ;  /* 0x0000001f02000819 */ /* 0x000fc800000006ff */
[----:B------:R1:W2:Y:S01]  /*3c60*/  @P0 SYNCS.PHASECHK.TRANS64.TRYWAIT P2, [UR4], R0 ;  /* 0x00000000ff0005a7 */ /* 0x0002a20008041104 */
[----:B------:R-:W3:Y:S02]  /*3c70*/  SYNCS.PHASECHK.TRANS64.TRYWAIT P0, [UR46+0xd0], R4 ;  /* 0x0000d004ff0075a7 */ /* 0x000ee4000800112e */
[----:B-123--:R-:W-:Y:S05]  /*3c80*/  @!P0 BRA `(.L_x_71) ;  /* 0x0000007c00548947 */ /* 0x00efea0003800000 */
.L_x_207:
[----:B------:R-:W-:Y:S01]  /*3c90*/  UMOV UR42, UR37 ;  /* 0x00000025002a7c82 */ /* 0x000fe20008000000 */
[----:B------:R-:W-:Y:S05]  /*3ca0*/  BRA.U !UP0, `(.L_x_72) ;  /* 0x0000000508107547 */ /* 0x000fea000b800000 */
[----:B------:R-:W-:Y:S02]  /*3cb0*/  UIADD3 UR42, UPT, UPT, UR66, UR37, URZ ;  /* 0x00000025422a7290 */ /* 0x000fe4000fffe0ff */
[----:B------:R-:W-:Y:S01]  /*3cc0*/  UPLOP3.LUT UP2, UPT, UPT, UPT, UPT, 0x40, 0x4 ;  /* 0x000000000004789c */ /* 0x000fe20003f4e870 */
[----:B------:R-:W-:Y:S01]  /*3cd0*/  UMOV UR39, UR64 ;  /* 0x0000004000277c82 */ /* 0x000fe20008000000 */
[----:B------:R-:W-:-:S09]  /*3ce0*/  UMOV UR5, UR38 ;  /* 0x0000002600057c82 */ /* 0x000fd20008000000 */
.L_x_75:
[----:B------:R-:W-:Y:S01]  /*3cf0*/  ULEA UR7, UR5, UR41, 0x3 ;  /* 0x0000002905077291 */ /* 0x000fe2000f8e18ff */
[----:B--23--:R-:W-:Y:S11]  /*3d00*/  @P2 BRA `(.L_x_73) ;  /* 0x00000000000c2947 */ /* 0x00cff60003800000 */
[----:B-1----:R-:W-:Y:S04]  /*3d10*/  SHF.L.U32 R4, R2, 0x1f, RZ ;  /* 0x0000001f02047819 */ /* 0x002fe800000006ff */
[----:B------:R-:W1:Y:S02]  /*3d20*/  SYNCS.PHASECHK.TRANS64.TRYWAIT P0, [UR7], R4 ;  /* 0x00000004ff0075a7 */ /* 0x000e640008001107 */
[----:B-1----:R-:W-:Y:S05]  /*3d30*/  @!P0 BRA `(.L_x_74) ;  /* 0x0000007c00408947 */ /* 0x002fea0003800000 */
.L_x_73:
[----:B------:R-:W-:Y:S01]  /*3d40*/  UISETP.NE.AND UP0, UPT, UR39, 0x1, UPT ;  /* 0x000000012700788c */ /* 0x000fe2000bf05270 */
[----:B------:R-:W-:Y:S01]  /*3d50*/  PLOP3.LUT P2, PT, PT, PT, PT, 0x80, 0x8 ;  /* 0x000000000008781c */ /* 0x000fe20003f4f070 */
[----:B------:R-:W-:Y:S02]  /*3d60*/  UIADD3 UR4, UPT, UPT, UR5, 0x1, URZ ;  /* 0x0000000105047890 */ /* 0x000fe4000fffe0ff */
[----:B------:R-:W-:Y:S02]  /*3d70*/  UIADD3 UR40, UPT, UPT, UR7, 0x20, URZ ;  /* 0x0000002007287890 */ /* 0x000fe4000fffe0ff */
[----:B------:R-:W-:Y:S01]  /*3d80*/  UISETP.NE.AND UP1, UPT, UR4, 0x4, UPT ;  /* 0x000000040400788c */ /* 0x000fe2000bf25270 */
[----:B------:R-:W-:Y:S01]  /*3d90*/  PLOP3.LUT P0, PT, PT, PT, UP0, 0x80, 0x8 ;  /* 0x000000000008781c */ /* 0x000fe20003f0f008 */
[----:B------:R-:W-:Y:S02]  /*3da0*/  UIADD3 UR37, UPT, UPT, UR37, 0x1, URZ ;  /* 0x0000000125257890 */ /* 0x000fe4000fffe0ff */
[----:B------:R-:W-:Y:S02]  /*3db0*/  USEL UR6, URZ, 0x1, UP1 ;  /* 0x00000001ff067887 */ /* 0x000fe40008800000 */
[----:B------:R-:W-:Y:S02]  /*3dc0*/  USEL UR38, UR4, URZ, UP1 ;  /* 0x000000ff04267287 */ /* 0x000fe40008800000 */
[----:B------:R-:W-:Y:S02]  /*3dd0*/  UIADD3 UR39, UPT, UPT, UR39, -0x1, URZ ;  /* 0xffffffff27277890 */ /* 0x000fe4000fffe0ff */
[----:B------:R-:W-:Y:S01]  /*3de0*/  @UP0 ULEA UR4, UR38, UR41, 0x3 ;  /* 0x0000002926040291 */ /* 0x000fe2000f8e18ff */
[----:B------:R-:W-:Y:S01]  /*3df0*/  LOP3.LUT R2, R2, UR6, RZ, 0x3c, !PT ;  /* 0x0000000602027c12 */ /* 0x000fe2000f8e3cff */
[----:B------:R-:W-:Y:S02]  /*3e00*/  ULEA UR6, UR5, UR45, 0xb ;  /* 0x0000002d05067291 */ /* 0x000fe4000f8e58ff */
[----:B------:R-:W-:Y:S01]  /*3e10*/  UISETP.NE.AND UP0, UPT, UR37, UR42, UPT ;  /* 0x0000002a2500728c */ /* 0x000fe2000bf05270 */
[----:B-1----:R-:W-:Y:S01]  /*3e20*/  @P0 SHF.L.U32 R0, R2, 0x1f, RZ ;  /* 0x0000001f02000819 */ /* 0x002fe200000006ff */
[----:B------:R-:W-:Y:S02]  /*3e30*/  UIADD3 UR34, UPT, UPT, UR6, 0x2, URZ ;  /* 0x0000000206227890 */ /* 0x000fe4000fffe0ff */
[----:B------:R-:W-:Y:S01]  /*3e40*/  UIADD3 UR30, UPT, UPT, UR6, 0x4, URZ ;  /* 0x00000004061e7890 */ /* 0x000fe2000fffe0ff */
[----:B------:R2:W3:Y:S01]  /*3e50*/  @P0 SYNCS.PHASECHK.TRANS64.TRYWAIT P2, [UR4], R0 ;  /* 0x00000000ff0005a7 */ /* 0x0004e20008041104 */
[----:B------:R-:W-:Y:S02]  /*3e60*/  ULEA UR4, UR5, UR44, 0xa ;  /* 0x0000002c05047291 */ /* 0x000fe4000f8e50ff */
[----:B------:R-:W-:Y:S02]  /*3e70*/  UIADD3 UR26, UPT, UPT, UR6, 0x6, URZ ;  /* 0x00000006061a7890 */ /* 0x000fe4000fffe0ff */
        /* <DEDUP_REMOVED lines=10> */
[----:B------:R-:W-:Y:S01]  /*3f20*/  UIADD3 UR8, UPT, UPT, UR4, 0x206, URZ ;  /* 0x0000020604087890 */ /* 0x000fe2000fffe0ff */
[----:B------:R-:W-:Y:S01]  /*3f30*/  UMOV UR7, 0x40004040 ;  /* 0x4000404000077882 */ /* 0x000fe20000000000 */
[----:B------:R-:W-:Y:S01]  /*3f40*/  UMOV UR5, 0x40004040 ;  /* 0x4000404000057882 */ /* 0x000fe20000000000 */
[----:B------:R-:W-:Y:S01]  /*3f50*/  UMOV UR35, 0x40004040 ;  /* 0x4000404000237882 */ /* 0x000fe20000000000 */
[----:B------:R1:W-:Y:S01]  /*3f60*/  UTCHMMA.2CTA gdesc[UR4], gdesc[UR6], tmem[UR36], tmem[UR62], idesc[UR63], UP2 ;  /* 0x00ff3e06040075ea */ /* 0x0003e20009200024 */
[----:B------:R-:W-:Y:S01]  /*3f70*/  UPLOP3.LUT UP2, UPT, UPT, UPT, UPT, 0x80, 0x8 ;  /* 0x000000000008789c */ /* 0x000fe20003f4f070 */
[----:B------:R-:W-:Y:S01]  /*3f80*/  UMOV UR33, 0x40004040 ;  /* 0x4000404000217882 */ /* 0x000fe20000000000 */
[----:B------:R-:W-:Y:S01]  /*3f90*/  UMOV UR31, 0x40004040 ;  /* 0x40004040001f7882 */ /* 0x000fe20000000000 */
[----:B------:R2:W-:Y:S01]  /*3fa0*/  UTCHMMA.2CTA gdesc[UR32], gdesc[UR34], tmem[UR36], tmem[UR60], idesc[UR61], UPT ;  /* 0x00ff3c22200075ea */ /* 0x0005e2000ba00024 */
        /* <DEDUP_REMOVED lines=14> */
[----:B------:R-:W-:Y:S01]  /*4090*/  UMOV UR9, 0x40004040 ;  /* 0x4000404000097882 */ /* 0x000fe20000000000 */
[----:B------:R2:W-:Y:S01]  /*40a0*/  UTCHMMA.2CTA gdesc[UR12], gdesc[UR14], tmem[UR36], tmem[UR50], idesc[UR51], UPT ;  /* 0x00ff320e0c0075ea */ /* 0x0005e2000ba00024 */
[----:B------:R2:W-:Y:S01]  /*40b0*/  UTCHMMA.2CTA gdesc[UR8], gdesc[UR10], tmem[UR36], tmem[UR48], idesc[UR49], UPT ;  /* 0x00ff300a080075ea */ /* 0x0005e2000ba00024 */
[----:B------:R2:W-:Y:S01]  /*40c0*/  UTCBAR.2CTA.MULTICAST [UR40], URZ, UR43 ;  /* 0x000000ff280073e9 */ /* 0x0005e2000820082b */
[----:B-1----:R-:W-:Y:S01]  /*40d0*/  UMOV UR5, UR38 ;  /* 0x0000002600057c82 */ /* 0x002fe20008000000 */
[----:B------:R-:W-:Y:S05]  /*40e0*/  BRA.U UP0, `(.L_x_75) ;  /* 0xfffffffd00007547 */ /* 0x000fea000b83ffff */
.L_x_72:
[----:B------:R-:W-:Y:S01]  /*40f0*/  UIADD3 UR4, UPT, UPT, UR46, 0xb0, URZ ;  /* 0x000000b02e047890 */ /* 0x000fe2000fffe0ff */
[----:B------:R-:W-:-:S08]  /*4100*/  UMOV UR37, UR42 ;  /* 0x0000002a00257c82 */ /* 0x000fd00008000000 */
[----:B------:R4:W-:Y:S01]  /*4110*/  UTCBAR.2CTA.MULTICAST [UR4], URZ, UR65 ;  /* 0x000000ff040073e9 */ /* 0x0009e20008200841 */
[----:B------:R-:W-:Y:S02]  /*4120*/  NOP ;  /* 0x0000000000007918 */ /* 0x000fe40000000000 */
.L_x_70:
[----:B----4-:R-:W-:Y:S01]  /*4130*/  UIADD3 UR4, UPT, UPT, UR47, 0x1, URZ ;  /* 0x000000012f047890 */ /* 0x010fe2000fffe0ff */
[----:B------:R-:W-:-:S03]  /*4140*/  ISETP.NE.AND P0, PT, R8, 0x2, PT ;  /* 0x000000020800780c */ /* 0x000fc60003f05270 */
[----:B------:R-:W-:Y:S01]  /*4150*/  UISETP.NE.AND UP0, UPT, UR4, 0x4, UPT ;  /* 0x000000040400788c */ /* 0x000fe2000bf05270 */
[----:B-12---:R-:W-:Y:S02]  /*4160*/  SEL R0, RZ, 0x1, P0 ;  /* 0x00000001ff007807 */ /* 0x006fe40000000000 */
[----:B------:R-:W-:Y:S01]  /*4170*/  SEL R8, R8, RZ, P0 ;  /* 0x000000ff08087207 */ /* 0x000fe20000000000 */
[----:B------:R-:W-:Y:S01]  /*4180*/  USEL UR5, URZ, 0x1, UP0 ;  /* 0x00000001ff057887 */ /* 0x000fe20008000000 */
[----:B------:R-:W-:Y:S01]  /*4190*/  LOP3.LUT R3, R3, R0, RZ, 0x3c, !PT ;  /* 0x0000000003037212 */ /* 0x000fe200078e3cff */
[----:B------:R-:W-:-:S04]  /*41a0*/  USEL UR47, UR4, URZ, UP0 ;  /* 0x000000ff042f7287 */ /* 0x000fc80008000000 */
[----:B------:R-:W-:Y:S01]  /*41b0*/  LOP3.LUT R9, R9, UR5, RZ, 0x3c, !PT ;  /* 0x0000000509097c12 */ /* 0x000fe2000f8e3cff */
[----:B------:R-:W-:Y:S07]  /*41c0*/  @P1 BRA `(.L_x_76) ;  /* 0xfffffff800381947 */ /* 0x000fee000383ffff */
[----:B------:R-:W1:Y:S01]  /*41d0*/  S2UR UR8, SR_CgaCtaId ;  /* 0x00000000000879c3 */ /* 0x000e620000008800 */
[----:B------:R-:W-:Y:S01]  /*41e0*/  ELECT P0, URZ, PT ;  /* 0x0000000000ff782f */ /* 0x000fe20003800000 */
[----:B------:R-:W-:Y:S01]  /*41f0*/  HFMA2 R0, -RZ, RZ, 0, 5.9604644775390625e-08 ;  /* 0x00000001ff007431 */ /* 0x000fe200000001ff */
[----:B------:R-:W-:-:S05]  /*4200*/  UMOV UR4, 0x40 ;  /* 0x0000004000047882 */ /* 0x000fca0000000000 */
[----:B------:R-:W-:Y:S01]  /*4210*/  UVIRTCOUNT.DEALLOC.SMPOOL 0x80 ;  /* 0x000000800000784c */ /* 0x000fe20000000000 */
[----:B------:R-:W-:Y:S02]  /*4220*/  UISETP.NE.AND UP1, UPT, UR68, URZ, UPT ;  /* 0x000000ff4400728c */ /* 0x000fe4000bf25270 */
[----:B-1----:R-:W-:-:S09]  /*4230*/  ULEA UR8, UR8, UR4, 0x18 ;  /* 0x0000000408087291 */ /* 0x002fd2000f8ec0ff */
[----:B------:R1:W-:Y:S01]  /*4240*/  @P0 STS.U8 [UR8+0x1c], R0 ;  /* 0x00001c00ff000988 */ /* 0x0003e20008000008 */
[----:B------:R-:W-:Y:S05]  /*4250*/  BRA.U UP1, `(.L_x_77) ;  /* 0x0000000101a07547 */ /* 0x000fea000b800000 */
[----:B------:R-:W-:Y:S01]  /*4260*/  UIADD3 UR7, UPT, UPT, UR41, 0xd0, URZ ;  /* 0x000000d029077890 */ /* 0x000fe2000fffe0ff */
[----:B------:R-:W-:-:S03]  /*4270*/  SHF.L.U32 R2, R9, 0x1f, RZ ;  /* 0x0000001f09027819 */ /* 0x000fc600000006ff */
[----:B------:R-:W-:-:S09]  /*4280*/  ULEA UR4, UR47, UR7, 0x3 ;  /* 0x000000072f047291 */ /* 0x000fd2000f8e18ff */
[----:B------:R-:W2:Y:S02]  /*4290*/  SYNCS.PHASECHK.TRANS64.TRYWAIT P0, [UR4], R2 ;  /* 0x00000002ff0075a7 */ /* 0x000ea40008001104 */
[----:B--2---:R-:W-:Y:S05]  /*42a0*/  @!P0 BRA `(.L_x_78) ;  /* 0x0000007400fc8947 */ /* 0x004fea0003800000 */
.L_x_210:
        /* <DEDUP_REMOVED lines=9> */
.L_x_212:
        /* <DEDUP_REMOVED lines=9> */
.L_x_214:
[----:B------:R-:W-:-:S04]  /*43d0*/  UIADD3 UR4, UPT, UPT, UR4, 0x1, URZ ;  /* 0x0000000104047890 */ /* 0x000fc8000fffe0ff */
[----:B------:R-:W-:-:S04]  /*43e0*/  UISETP.NE.AND UP0, UPT, UR4, 0x4, UPT ;  /* 0x000000040400788c */ /* 0x000fc8000bf05270 */
[----:B------:R-:W-:Y:S02]  /*43f0*/  USEL UR5, URZ, 0x1, UP0 ;  /* 0x00000001ff057887 */ /* 0x000fe40008000000 */
[----:B------:R-:W-:-:S04]  /*4400*/  USEL UR4, UR4, URZ, UP0 ;  /* 0x000000ff04047287 */ /* 0x000fc80008000000 */
[----:B------:R-:W-:Y:S01]  /*4410*/  ULEA UR4, UR4, UR7, 0x3 ;  /* 0x0000000704047291 */ /* 0x000fe2000f8e18ff */
[----:B------:R-:W-:-:S04]  /*4420*/  LOP3.LUT R2, R2, UR5, RZ, 0x3c, !PT ;  /* 0x0000000502027c12 */ /* 0x000fc8000f8e3cff */
[----:B------:R-:W-:Y:S01]  /*4430*/  SHF.L.U32 R2, R2, 0x1f, RZ ;  /* 0x0000001f02027819 */ /* 0x000fe200000006ff */
[----:B-1----:R-:W-:-:S04]  /*4440*/  IMAD.U32 R0, RZ, RZ, UR4 ;  /* 0x00000004ff007e24 */ /* 0x002fc8000f8e00ff */
[----:B------:R1:W2:Y:S03]  /*4450*/  SYNCS.PHASECHK.TRANS64.TRYWAIT P0, [R0+URZ], R2 ;  /* 0x00000002000075a7 */ /* 0x0002a600080011ff */
[----:B--2---:R-:W-:Y:S05]  /*4460*/  @!P0 NANOSLEEP.SYNCS 0x989680 ;  /* 0x009896800000895d */ /* 0x004fea0003900000 */
[----:B------:R-:W2:Y:S02]  /*4470*/  @!P0 SYNCS.PHASECHK.TRANS64 P0, [R0+URZ], R2 ;  /* 0x00000002000085a7 */ /* 0x000ea400080010ff */
[----:B--2---:R-:W-:Y:S05]  /*4480*/  @P0 BRA `(.L_x_81) ;  /* 0x0000000000200947 */ /* 0x004fea0003800000 */
.L_x_82:
[----:B--2---:R2:W4:Y:S02]  /*4490*/  SYNCS.PHASECHK.TRANS64.TRYWAIT P0, [R0+URZ], R2 ;  /* 0x00000002000075a7 */ /* 0x00452400080011ff */
[----:B----4-:R-:W-:Y:S05]  /*44a0*/  @!P0 NANOSLEEP.SYNCS 0x989680 ;  /* 0x009896800000895d */ /* 0x010fea0003900000 */
[----:B------:R-:W4:Y:S02]  /*44b0*/  @!P0 SYNCS.PHASECHK.TRANS64 P0, [R0+URZ], R2 ;  /* 0x00000002000085a7 */ /* 0x000f2400080010ff */
[----:B----4-:R-:W-:Y:S05]  /*44c0*/  @!P0 BRA `(.L_x_82) ;  /* 0xfffffffc00f08947 */ /* 0x010fea000383ffff */
[----:B------:R-:W-:Y:S05]  /*44d0*/  BRA `(.L_x_81) ;  /* 0x00000000000c7947 */ /* 0x000fea0003800000 */
.L_x_77:
[----:B------:R-:W-:-:S04]  /*44e0*/  UIADD3 UR4, UPT, UPT, UR41, 0x110, URZ ;  /* 0x0000011029047890 */ /* 0x000fc8000fffe0ff */
[----:B------:R-:W-:-:S09]  /*44f0*/  UPRMT UR4, UR69, 0x654, UR4 ;  /* 0x0000065445047896 */ /* 0x000fd20008000004 */
[----:B------:R-:W-:Y:S03]  /*4500*/  SYNCS.ARRIVE.TRANS64.RED.A1T0 RZ, [UR4], RZ ;  /* 0x000000ffffff79a7 */ /* 0x000fe60008100404 */
.L_x_81:
[----:B-12---:R-:W-:Y:S01]  /*4510*/  SHF.L.U32 R2, RZ, 0x1f, RZ ;  /* 0x0000001fff027819 */ /* 0x006fe200000006ff */
[----:B------:R-:W-:Y:S01]  /*4520*/  UIADD3 UR4, UPT, UPT, UR41, 0x110, URZ ;  /* 0x0000011029047890 */ /* 0x000fe2000fffe0ff */
[----:B------:R-:W-:Y:S02]  /*4530*/  PLOP3.LUT P0, PT, PT, PT, UP1, 0x80, 0x8 ;  /* 0x000000000008781c */ /* 0x000fe40003f0f018 */
[----:B------:R-:W1:Y:S02]  /*4540*/  SYNCS.PHASECHK.TRANS64.TRYWAIT P1, [UR41+0x110], R2 ;  /* 0x00011002ff0075a7 */ /* 0x000e640008021129 */
[----:B-1----:R-:W-:Y:S09]  /*4550*/  @!P1 BRA `(.L_x_83) ;  /* 0x0000007400989947 */ /* 0x002ff20003800000 */
.L_x_216:
[----:B------:R-:W-:Y:S01]  /*4560*/  @!UP1 UPRMT UR4, UR69, 0x654, UR4 ;  /* 0x0000065445049896 */ /* 0x000fe20008000004 */
[----:B------:R-:W-:Y:S01]  /*4570*/  UMOV UR5, 0xffff ;  /* 0x0000ffff00057882 */ /* 0x000fe20000000000 */
[----:B------:R-:W-:-:S07]  /*4580*/  UMOV UR6, 0x1 ;  /* 0x0000000100067882 */ /* 0x000fce0000000000 */
[----:B------:R-:W-:Y:S01]  /*4590*/  @!P0 SYNCS.ARRIVE.TRANS64.RED.A1T0 RZ, [UR4], RZ ;  /* 0x000000ffffff89a7 */ /* 0x000fe20008100404 */
[----:B------:R-:W-:Y:S01]  /*45a0*/  NOP ;  /* 0x0000000000007918 */ /* 0x000fe20000000000 */
[----:B-1----:R-:W1:Y:S01]  /*45b0*/  LDS R0, [UR8+0x14] ;  /* 0x00001408ff007984 */ /* 0x002e620008000800 */
[----:B------:R-:W-:-:S04]  /*45c0*/  ULOP3.LUT UR4, UR67, 0xffff, URZ, 0xc0, !UPT ;  /* 0x0000ffff43047892 */ /* 0x000fc8000f8ec0ff */
[----:B------:R-:W-:-:S04]  /*45d0*/  USHF.R.U32.HI UR4, URZ, 0x5, UR4 ;  /* 0x00000005ff047899 */ /* 0x000fc80008011604 */
[----:B------:R-:W-:Y:S02]  /*45e0*/  USHF.L.U32 UR5, UR5, UR4, URZ ;  /* 0x0000000405057299 */ /* 0x000fe400080006ff */
[----:B------:R-:W-:-:S04]  /*45f0*/  USHF.L.U32 UR4, UR6, UR4, URZ ;  /* 0x0000000406047299 */ /* 0x000fc800080006ff */
[----:B-1----:R-:W-:-:S04]  /*4600*/  LOP3.LUT R0, R0, UR5, RZ, 0xc0, !PT ;  /* 0x0000000500007c12 */ /* 0x002fc8000f8ec0ff */
[----:B------:R-:W-:-:S13]  /*4610*/  ISETP.NE.AND P0, PT, R0, UR5, PT ;  /* 0x0000000500007c0c */ /* 0x000fda000bf05270 */
[----:B------:R-:W-:Y:S05]  /*4620*/  @P0 BRA `(.L_x_84) ;  /* 0x0000000000580947 */ /* 0x000fea0003800000 */
[----:B------:R-:W1:Y:S02]  /*4630*/  LDS R0, [UR8+0x18] ;  /* 0x00001808ff007984 */ /* 0x000e640008000800 */
[----:B-1----:R-:W-:-:S04]  /*4640*/  LOP3.LUT R0, R0, UR4, RZ, 0xc0, !PT ;  /* 0x0000000400007c12 */ /* 0x002fc8000f8ec0ff */
[----:B------:R-:W-:-:S13]  /*4650*/  ISETP.NE.AND P0, PT, R0, UR4, PT ;  /* 0x0000000400007c0c */ /* 0x000fda000bf05270 */
[----:B------:R-:W-:Y:S05]  /*4660*/  @P0 BRA `(.L_x_85) ;  /* 0x00000000003c0947 */ /* 0x000fea0003800000 */
[----:B------:R-:W1:Y:S01]  /*4670*/  S2R R2, SR_LANEID ;  /* 0x0000000000027919 */ /* 0x000e620000000000 */
[----:B------:R-:W-:-:S06]  /*4680*/  ULOP3.LUT UR5, URZ, UR5, URZ, 0x33, !UPT ;  /* 0x00000005ff057292 */ /* 0x000fcc000f8e33ff */
[----:B------:R-:W-:-:S04]  /*4690*/  IMAD.U32 R0, RZ, RZ, UR5 ;  /* 0x00000005ff007e24 */ /* 0x000fc8000f8e00ff */
[----:B------:R2:W4:Y:S02]  /*46a0*/  REDUX UR7, R0 ;  /* 0x00000000000773c4 */ /* 0x0005240000000000 */
[----:B------:R1:W-:Y:S01]  /*46b0*/  UTCATOMSWS.AND URZ, UR5 ;  /* 0x0000000500ff79e3 */ /* 0x0003e20008000000 */
[----:B--2---:R-:W-:Y:S01]  /*46c0*/  LOP3.LUT R0, RZ, UR4, RZ, 0x33, !PT ;  /* 0x00000004ff007c12 */ /* 0x004fe2000f8e33ff */
[----:B------:R-:W-:Y:S02]  /*46d0*/  VOTEU.ANY UR4, UPT, PT ;  /* 0x0000000000047886 */ /* 0x000fe400038e0100 */
[----:B------:R-:W-:Y:S02]  /*46e0*/  UFLO.U32 UR4, UR4 ;  /* 0x00000004000472bd */ /* 0x000fe400080e0000 */
[----:B------:R-:W2:Y:S04]  /*46f0*/  REDUX UR6, R0 ;  /* 0x00000000000673c4 */ /* 0x000ea80000000000 */
[----:B-1----:R-:W-:-:S02]  /*4700*/  ISETP.EQ.U32.AND P0, PT, R2, UR4, PT ;  /* 0x0000000402007c0c */ /* 0x002fc4000bf02070 */
[----:B----4-:R-:W-:-:S11]  /*4710*/  MOV R2, UR7 ;  /* 0x0000000700027c02 */ /* 0x010fd60008000f00 */
[----:B------:R1:W-:Y:S01]  /*4720*/  @P0 ATOMS.AND RZ, [UR8+0x14], R2 ;  /* 0x00001402ffff098c */ /* 0x0003e2000a800008 */
[----:B--2---:R-:W-:-:S05]  /*4730*/  IMAD.U32 R0, RZ, RZ, UR6 ;  /* 0x00000006ff007e24 */ /* 0x004fca000f8e00ff */
[----:B------:R1:W-:Y:S01]  /*4740*/  @P0 ATOMS.AND RZ, [UR8+0x18], R0 ;  /* 0x00001800ffff098c */ /* 0x0003e2000a800008 */
[----:B------:R-:W-:Y:S05]  /*4750*/  BRA `(.L_x_86) ;  /* 0x0000000000147947 */ /* 0x000fea0003800000 */
.L_x_85:
[----:B------:R-:W-:Y:S02]  /*4760*/  MOV R2, 0x4780 ;  /* 0x0000478000027802 */ /* 0x000fe40000000f00 */
[----:B---3-5:R-:W-:Y:S05]  /*4770*/  CALL.REL.NOINC `($__internal_0_$__cuda_sm10x_tcgen05_guardrail_trap_col_being_dealloced_not_returned_by_alloc) ;  /* 0x0000007c00287944 */ /* 0x028fea0003c00000 */
[----:B------:R-:W-:Y:S05]  /*4780*/  BRA `(.L_x_86) ;  /* 0x0000000000087947 */ /* 0x000fea0003800000 */
.L_x_84:
[----:B------:R-:W-:Y:S02]  /*4790*/  MOV R2, 0x47b0 ;  /* 0x000047b000027802 */ /* 0x000fe40000000f00 */
[----:B---3-5:R-:W-:Y:S05]  /*47a0*/  CALL.REL.NOINC `($__internal_2_$__cuda_sm10x_tcgen05_guardrail_trap_unallocated_columns_being_dealloced) ;  /* 0x0000007c00347944 */ /* 0x028fea0003c00000 */
.L_x_86:
[----:B------:R-:W-:Y:S01]  /*47b0*/  NOP ;  /* 0x0000000000007918 */ /* 0x000fe20000000000 */
[----:B------:R-:W-:Y:S05]  /*47c0*/  EXIT ;  /* 0x000000000000794d */ /* 0x000fea0003800000 */
.L_x_57:
[----:B------:R-:W-:-:S09]  /*47d0*/  UISETP.NE.OR UP0, UPT, UR18, 0x3, !UP3 ;  /* 0x000000031200788c */ /* 0x000fd2000df05670 */
[----:B------:R-:W-:Y:S05]  /*47e0*/  BRA.U UP0, `(.L_x_87) ;  /* 0x0000001900947547 */ /* 0x000fea000b800000 */
[----:B------:R-:W1:Y:S01]  /*47f0*/  LDCU UR38, c[0x0][0x370] ;  /* 0x00006e00ff2677ac */ /* 0x000e620008000800 */
[----:B------:R-:W2:Y:S01]  /*4800*/  LDC.64 R16, c[0x0][0x348] ;  /* 0x0000d200ff107b82 */ /* 0x000ea20000000a00 */
[----:B------:R-:W-:Y:S01]  /*4810*/  HFMA2 R14, -RZ, RZ, 0, 0 ;  /* 0x00000000ff0e7431 */ /* 0x000fe200000001ff */
[----:B------:R-:W-:Y:S01]  /*4820*/  MOV R13, RZ ;  /* 0x000000ff000d7202 */ /* 0x000fe20000000f00 */
[----:B------:R-:W1:Y:S01]  /*4830*/  LDCU.128 UR56, c[0x0][0xb10] ;  /* 0x00016200ff3877ac */ /* 0x000e620008000c00 */
[----:B------:R-:W-:Y:S01]  /*4840*/  HFMA2 R7, -RZ, RZ, 0, 0.0078125 ;  /* 0x00002000ff077431 */ /* 0x000fe200000001ff */
[----:B------:R-:W3:Y:S03]  /*4850*/  LDCU UR37, c[0x0][0x374] ;  /* 0x00006e80ff2577ac */ /* 0x000ee60008000800 */
[----:B------:R-:W4:Y:S01]  /*4860*/  LDC.64 R2, c[0x0][0x888] ;  /* 0x00022200ff027b82 */ /* 0x000f220000000a00 */
[----:B------:R-:W3:Y:S01]  /*4870*/  LDCU UR15, c[0x0][0xb0c] ;  /* 0x00016180ff0f77ac */ /* 0x000ee20008000800 */
[----:B------:R-:W2:Y:S06]  /*4880*/  LDCU UR47, c[0x0][0xb20] ;  /* 0x00016400ff2f77ac */ /* 0x000eac0008000800 */
[----:B------:R-:W4:Y:S01]  /*4890*/  LDC.64 R4, c[0x0][0x890] ;  /* 0x00022400ff047b82 */ /* 0x000f220000000a00 */
[----:B------:R-:W2:Y:S01]  /*48a0*/  LDCU UR4, c[0x0][0xb30] ;  /* 0x00016600ff0477ac */ /* 0x000ea20008000800 */
[----:B-1----:R-:W-:-:S02]  /*48b0*/  UIMAD.WIDE.U32 UR8, UR38, UR56, URZ ;  /* 0x00000038260872a5 */ /* 0x002fc4000f8e00ff */
[----:B---3--:R-:W-:Y:S01]  /*48c0*/  UIMAD.WIDE.U32 UR6, UR37, UR59, URZ ;  /* 0x0000003b250672a5 */ /* 0x008fe2000f8e00ff */
[----:B------:R-:W-:Y:S01]  /*48d0*/  UMOV UR21, 0x400 ;  /* 0x0000040000157882 */ /* 0x000fe20000000000 */
[----:B------:R-:W-:Y:S02]  /*48e0*/  UPLOP3.LUT UP1, UPT, UPT, UPT, UPT, 0x40, 0x4 ;  /* 0x000000000004789c */ /* 0x000fe40003f2e870 */
[----:B------:R-:W-:Y:S01]  /*48f0*/  ULEA UR21, UR53, UR21, 0x18 ;  /* 0x0000001535157291 */ /* 0x000fe2000f8ec0ff */
[----:B------:R-:W-:Y:S02]  /*4900*/  UMOV UR8, UR9 ;  /* 0x0000000900087c82 */ /* 0x000fe40008000000 */
[----:B------:R-:W-:Y:S01]  /*4910*/  UMOV UR6, UR7 ;  /* 0x0000000700067c82 */ /* 0x000fe20008000000 */
[----:B------:R-:W-:Y:S02]  /*4920*/  UISETP.GE.AND UP0, UPT, UR45, 0x1, UPT ;  /* 0x000000012d00788c */ /* 0x000fe4000bf06270 */
[----:B------:R-:W-:Y:S01]  /*4930*/  UISETP.NE.AND UP4, UPT, UR45, 0x1, UPT ;  /* 0x000000012d00788c */ /* 0x000fe2000bf85270 */
[----:B------:R-:W1:Y:S01]  /*4940*/  LDCU.64 UR22, c[0x0][0xb28] ;  /* 0x00016500ff1677ac */ /* 0x000e620008000a00 */
[----:B------:R-:W-:-:S02]  /*4950*/  UISETP.NE.AND UP6, UPT, UR15, 0x1, UPT ;  /* 0x000000010f00788c */ /* 0x000fc4000bfc5270 */
[----:B------:R-:W-:Y:S02]  /*4960*/  UISETP.NE.AND UP5, UPT, UR58, 0x1, UPT ;  /* 0x000000013a00788c */ /* 0x000fe4000bfa5270 */
[----:B------:R-:W-:Y:S02]  /*4970*/  UIADD3 UR49, UPT, UPT, UR21, 0x40, URZ ;  /* 0x0000004015317890 */ /* 0x000fe4000fffe0ff */
[----:B------:R-:W-:Y:S02]  /*4980*/  UIADD3 UR41, UPT, UPT, UR21, 0x48, URZ ;  /* 0x0000004815297890 */ /* 0x000fe4000fffe0ff */
[----:B------:R-:W-:Y:S02]  /*4990*/  UIADD3 UR33, UPT, UPT, UR21, 0x50, URZ ;  /* 0x0000005015217890 */ /* 0x000fe4000fffe0ff */
[----:B------:R-:W-:Y:S02]  /*49a0*/  UIADD3 UR25, UPT, UPT, UR21, 0x58, URZ ;  /* 0x0000005815197890 */ /* 0x000fe4000fffe0ff */
[----:B------:R-:W-:-:S02]  /*49b0*/  USHF.R.U32.HI UR46, URZ, UR57, UR8 ;  /* 0x00000039ff2e7299 */ /* 0x000fc40008011608 */
[----:B--2---:R-:W-:Y:S02]  /*49c0*/  USHF.R.U32.HI UR39, URZ, UR47, UR6 ;  /* 0x0000002fff277299 */ /* 0x004fe40008011606 */
[----:B------:R-:W-:-:S11]  /*49d0*/  UISETP.NE.AND UP3, UPT, UR4, 0x1, UPT ;  /* 0x000000010400788c */ /* 0x000fd6000bf65270 */
.L_x_102:
[C---:B------:R-:W-:Y:S02]  /*49e0*/  LEA R12, R14.reuse, UR21, 0x3 ;  /* 0x000000150e0c7c11 */ /* 0x040fe4000f8e18ff */
[----:B------:R-:W-:Y:S02]  /*49f0*/  SHF.L.U32 R0, R13, 0x1f, RZ ;  /* 0x0000001f0d007819 */ /* 0x000fe400000006ff */
[----:B------:R-:W-:Y:S02]  /*4a00*/  LEA R8, R14, UR21, 0x4 ;  /* 0x000000150e087c11 */ /* 0x000fe4000f8e20ff */
[----:B--2---:R-:W2:Y:S02]  /*4a10*/  SYNCS.PHASECHK.TRANS64.TRYWAIT P0, [R12+URZ+0x90], R0 ;  /* 0x000090000c0075a7 */ /* 0x004ea400080011ff */
[----:B--2---:R-:W-:Y:S05]  /*4a20*/  @!P0 BRA `(.L_x_88) ;  /* 0x00000070007c8947 */ /* 0x004fea0003800000 */
.L_x_217:
[----:B------:R-:W3:Y:S01]  /*4a30*/  LDS.128 R8, [R8+0x120] ;  /* 0x0001200008087984 */ /* 0x000ee20000000c00 */
[----:B------:R-:W-:Y:S01]  /*4a40*/  UISETP.GE.AND UP0, UPT, UR45, 0x1, UPT ;  /* 0x000000012d00788c */ /* 0x000fe2000bf06270 */
[----:B------:R-:W-:Y:S01]  /*4a50*/  @!PT LDS RZ, [RZ] ;  /* 0x00000000fffff984 */ /* 0x000fe20000000800 */
[----:B------:R-:W-:Y:S01]  /*4a60*/  @!PT LDS RZ, [RZ] ;  /* 0x00000000fffff984 */ /* 0x000fe20000000800 */
[----:B------:R-:W-:Y:S01]  /*4a70*/  @!PT LDS RZ, [RZ] ;  /* 0x00000000fffff984 */ /* 0x000fe20000000800 */
[----:B------:R-:W-:Y:S01]  /*4a80*/  @!PT LDS RZ, [RZ] ;  /* 0x00000000fffff984 */ /* 0x000fe20000000800 */
[----:B------:R1:W-:Y:S06]  /*4a90*/  MEMBAR.ALL.CTA ;  /* 0x0000000000007992 */ /* 0x0003ec0000008000 */
[----:B-1----:R-:W1:Y:S01]  /*4aa0*/  FENCE.VIEW.ASYNC.S ;  /* 0x00000000000073c6 */ /* 0x002e620000000000 */
[----:B---3--:R-:W-:Y:S11]  /*4ab0*/  LOP3.LUT P0, RZ, R10, 0x1, RZ, 0xc0, !PT ;  /* 0x000000010aff7812 */ /* 0x008ff6000780c0ff */
[----:B------:R-:W-:Y:S02]  /*4ac0*/  @!UPT UIADD3 URZ, UPT, UPT, URZ, URZ, URZ ;  /* 0x000000fffffff290 */ /* 0x000fe4000fffe0ff */
[----:B-1----:R-:W-:Y:S01]  /*4ad0*/  VOTEU.ANY UP2, P0 ;  /* 0x0000000000ff7886 */ /* 0x002fe20000040100 */
[----:B------:R-:W-:Y:S11]  /*4ae0*/  PLOP3.LUT P0, PT, PT, PT, UP2, 0x80, 0x8 ;  /* 0x000000000008781c */ /* 0x000ff60003f0f028 */
[----:B------:R-:W-:Y:S02]  /*4af0*/  @!UPT UIADD3 URZ, UPT, UPT, URZ, URZ, URZ ;  /* 0x000000fffffff290 */ /* 0x000fe4000fffe0ff */
[----:B--2---:R-:W-:Y:S02]  /*4b00*/  @P0 SHF.R.U32.HI R0, RZ, 0x10, R9 ;  /* 0x00000010ff000819 */ /* 0x004fe40000011609 */
[----:B------:R-:W-:Y:S02]  /*4b10*/  @P0 MOV R6, R8 ;  /* 0x0000000800060202 */ /* 0x000fe40000000f00 */
[----:B------:R-:W-:Y:S01]  /*4b20*/  @P0 R2UR UR4, R0 ;  /* 0x00000000000402ca */ /* 0x000fe200000e0000 */
[----:B------:R-:W-:Y:S01]  /*4b30*/  VIADD R0, R12, 0xa0 ;  /* 0x000000a00c007836 */ /* 0x000fe20000000000 */
[----:B------:R-:W-:Y:S02]  /*4b40*/  @P0 LOP3.LUT R8, R9, 0xffff, RZ, 0xc0, !PT ;  /* 0x0000ffff09080812 */ /* 0x000fe400078ec0ff */
[----:B------:R-:W-:Y:S02]  /*4b50*/  @P0 R2UR UR6, R6 ;  /* 0x00000000060602ca */ /* 0x000fe400000e0000 */
[----:B------:R-:W-:Y:S02]  /*4b60*/  PRMT R0, RZ, 0x654, R0 ;  /* 0x00000654ff007816 */ /* 0x000fe40000000000 */
[----:B------:R-:W-:Y:S02]  /*4b70*/  @P0 R2UR UR5, R8 ;  /* 0x00000000080502ca */ /* 0x000fe400000e0000 */
[----:B------:R1:W-:Y:S03]  /*4b80*/  SYNCS.ARRIVE.TRANS64.RED.A1T0 RZ, [R0+URZ], RZ ;  /* 0x000000ff00ff79a7 */ /* 0x0003e600081004ff */
[----:B------:R-:W-:Y:S04]  /*4b90*/  @UP2 UMOV UR31, UR4 ;  /* 0x00000004001f2c82 */ /* 0x000fe80008000000 */
[----:B------:R-:W-:Y:S04]  /*4ba0*/  @UP2 UMOV UR14, UR6 ;  /* 0x00000006000e2c82 */ /* 0x000fe80008000000 */
[----:B------:R-:W-:Y:S01]  /*4bb0*/  @UP2 UMOV UR13, UR5 ;  /* 0x00000005000d2c82 */ /* 0x000fe20008000000 */
[----:B------:R-:W-:Y:S05]  /*4bc0*/  BRA.U !UP0, `(.L_x_89) ;  /* 0x0000000108a47547 */ /* 0x000fea000b800000 */
[----:B------:R-:W-:Y:S02]  /*4bd0*/  UIMAD.WIDE.U32 UR16, UR13, UR59, URZ ;  /* 0x0000003b0d1072a5 */ /* 0x000fe4000f8e00ff */
[----:B------:R-:W-:Y:S02]  /*4be0*/  UIMAD.WIDE.U32 UR18, UR14, UR56, URZ ;  /* 0x000000380e1272a5 */ /* 0x000fe4000f8e00ff */
[----:B------:R-:W-:Y:S02]  /*4bf0*/  USEL UR4, UR37, UR39, !UP5 ;  /* 0x0000002725047287 */ /* 0x000fe4000e800000 */
[----:B------:R-:W-:Y:S02]  /*4c00*/  USEL UR7, UR38, UR46, !UP6 ;  /* 0x0000002e26077287 */ /* 0x000fe4000f000000 */
[----:B------:R-:W-:Y:S02]  /*4c10*/  UIMAD.WIDE.U32 UR8, UR4, UR22, URZ ;  /* 0x00000016040872a5 */ /* 0x000fe4000f8e00ff */
[----:B------:R-:W-:Y:S01]  /*4c20*/  UIMAD.WIDE.U32 UR10, UR7, UR22, URZ ;  /* 0x00000016070a72a5 */ /* 0x000fe2000f8e00ff */
[----:B------:R-:W-:Y:S02]  /*4c30*/  UMOV UR5, UR17 ;  /* 0x0000001100057c82 */ /* 0x000fe40008000000 */
[----:B------:R-:W-:Y:S03]  /*4c40*/  USHF.R.U32.HI UR6, URZ, UR47, UR5 ;  /* 0x0000002fff067299 */ /* 0x000fe60008011605 */
[----:B------:R-:W-:Y:S01]  /*4c50*/  UMOV UR5, UR19 ;  /* 0x0000001300057c82 */ /* 0x000fe20008000000 */
[----:B------:R-:W-:Y:S02]  /*4c60*/  USEL UR6, UR13, UR6, !UP5 ;  /* 0x000000060d067287 */ /* 0x000fe4000e800000 */
[----:B------:R-:W-:Y:S03]  /*4c70*/  USHF.R.U32.HI UR12, URZ, UR57, UR5 ;  /* 0x00000039ff0c7299 */ /* 0x000fe60008011605 */
[----:B------:R-:W-:Y:S02]  /*4c80*/  UMOV UR5, UR9 ;  /* 0x0000000900057c82 */ /* 0x000fe40008000000 */
[----:B------:R-:W-:Y:S03]  /*4c90*/  @UP4 USHF.R.U32.HI UR4, URZ, UR23, UR5 ;  /* 0x00000017ff044299 */ /* 0x000fe60008011605 */
[----:B------:R-:W-:Y:S01]  /*4ca0*/  UMOV UR5, UR11 ;  /* 0x0000000b00057c82 */ /* 0x000fe20008000000 */
[----:B------:R-:W-:Y:S02]  /*4cb0*/  UIMAD UR4, UR45, UR4, URZ ;  /* 0x000000042d0472a4 */ /* 0x000fe4000f8e02ff */
[----:B------:R-:W-:Y:S02]  /*4cc0*/  @UP4 USHF.R.U32.HI UR7, URZ, UR23, UR5 ;  /* 0x00000017ff074299 */ /* 0x000fe40008011605 */
[----:B------:R-:W-:Y:S02]  /*4cd0*/  UIMAD.WIDE.U32 UR10, UR6, UR22, URZ ;  /* 0x00000016060a72a5 */ /* 0x000fe4000f8e00ff */
[----:B------:R-:W-:Y:S02]  /*4ce0*/  USEL UR5, UR14, UR12, !UP6 ;  /* 0x0000000c0e057287 */ /* 0x000fe4000f000000 */
[----:B------:R-:W-:Y:S02]  /*4cf0*/  UIMAD UR8, UR45, UR7, URZ ;  /* 0x000000072d0872a4 */ /* 0x000fe4000f8e02ff */
[----:B------:R-:W-:Y:S03]  /*4d00*/  UISETP.GE.AND UP0, UPT, UR6, UR4, UPT ;  /* 0x000000040600728c */ /* 0x000fe6000bf06270 */
[----:B------:R-:W-:Y:S01]  /*4d10*/  UMOV UR4, UR11 ;  /* 0x0000000b00047c82 */ /* 0x000fe20008000000 */
[----:B------:R-:W-:Y:S02]  /*4d20*/  UISETP.GE.OR UP0, UPT, UR5, UR8, UP0 ;  /* 0x000000080500728c */ /* 0x000fe40008706670 */
[----:B------:R-:W-:Y:S02]  /*4d30*/  USHF.R.U32.HI UR4, URZ, UR23, UR4 ;  /* 0x00000017ff047299 */ /* 0x000fe40008011604 */
[----:B------:R-:W-:Y:S02]  /*4d40*/  UIMAD.WIDE.U32 UR8, UR5, UR22, URZ ;  /* 0x00000016050872a5 */ /* 0x000fe4000f8e00ff */
[----:B------:R-:W-:Y:S04]  /*4d50*/  USEL UR10, UR6, UR4, !UP4 ;  /* 0x00000004060a7287 */ /* 0x000fe8000e000000 */
[----:B------:R-:W-:Y:S01]  /*4d60*/  UIADD3 UR11, UPT, UPT, -UR10, URZ, URZ ;  /* 0x000000ff0a0b7290 */ /* 0x000fe2000fffe1ff */
[----:B------:R-:W-:Y:S02]  /*4d70*/  @!UP0 UMOV UR4, UR9 ;  /* 0x0000000900048c82 */ /* 0x000fe40008000000 */
[----:B------:R-:W-:Y:S02]  /*4d80*/  @!UP0 USHF.R.U32.HI UR4, URZ, UR23, UR4 ;  /* 0x00000017ff048299 */ /* 0x000fe40008011604 */
[----:B------:R-:W-:Y:S02]  /*4d90*/  UIMAD UR8, UR45, UR11, UR6 ;  /* 0x0000000b2d0872a4 */ /* 0x000fe4000f8e0206 */
[----:B------:R-:W-:Y:S04]  /*4da0*/  @!UP0 USEL UR4, UR5, UR4, !UP4 ;  /* 0x0000000405048287 */ /* 0x000fe8000e000000 */
[----:B------:R-:W-:Y:S02]  /*4db0*/  @!UP0 UIMAD UR7, UR7, UR8, UR4 ;  /* 0x00000008070782a4 */ /* 0x000fe4000f8e0204 */
[----:B------:R-:W-:Y:S02]  /*4dc0*/  @!UP0 UIADD3 UR9, UPT, UPT, UR10, -UR4, URZ ;  /* 0x800000040a098290 */ /* 0x000fe4000fffe0ff */
[----:B------:R-:W-:Y:S02]  /*4dd0*/  UIADD3 UR8, UPT, UPT, -UR6, URZ, URZ ;  /* 0x000000ff06087290 */ /* 0x000fe4000fffe1ff */
[----:B------:R-:W-:Y:S02]  /*4de0*/  UIADD3 UR4, UPT, UPT, -UR5, URZ, URZ ;  /* 0x000000ff05047290 */ /* 0x000fe4000fffe1ff */
[----:B------:R-:W-:Y:S03]  /*4df0*/  @!UP0 UIMAD UR6, UR9, UR45, UR5 ;  /* 0x0000002d090682a4 */ /* 0x000fe6000f8e0205 */
[----:B------:R-:W-:Y:S01]  /*4e00*/  @!UP0 UMOV UR5, UR7 ;  /* 0x0000000700058c82 */ /* 0x000fe20008000000 */
[----:B------:R-:W-:Y:S02]  /*4e10*/  UIMAD UR7, UR15, UR4, UR14 ;  /* 0x000000040f0772a4 */ /* 0x000fe4000f8e020e */
[----:B------:R-:W-:Y:S02]  /*4e20*/  UIMAD UR4, UR58, UR8, UR13 ;  /* 0x000000083a0472a4 */ /* 0x000fe4000f8e020d */
[----:B------:R-:W-:Y:S02]  /*4e30*/  UIMAD UR14, UR5, UR15, UR7 ;  /* 0x0000000f050e72a4 */ /* 0x000fe4000f8e0207 */
[----:B------:R-:W-:Y:S11]  /*4e40*/  UIMAD UR13, UR6, UR58, UR4 ;  /* 0x0000003a060d72a4 */ /* 0x000ff6000f8e0204 */
[----:B------:R-:W-:Y:S01]  /*4e50*/  @!UPT UIADD3 URZ, UPT, UPT, URZ, URZ, URZ ;  /* 0x000000fffffff290 */ /* 0x000fe2000fffe0ff */
.L_x_89:
[----:B------:R-:W2:Y:S01]  /*4e60*/  @!UP3 LDCU.128 UR8, c[0x0][0xb10] ;  /* 0x00016200ff08b7ac */ /* 0x000ea20008000c00 */
[----:B------:R-:W-:Y:S01]  /*4e70*/  IMAD.MOV.U32 R10, RZ, RZ, 0x1 ;  /* 0x00000001ff0a7424 */ /* 0x000fe200078e00ff */
[C---:B----4-:R-:W-:Y:S02]  /*4e80*/  ISETP.NE.U32.AND P1, PT, R4.reuse, RZ, PT ;  /* 0x000000ff0400720c */ /* 0x050fe40003f25070 */
[----:B------:R-:W-:Y:S02]  /*4e90*/  ISETP.NE.U32.AND P0, PT, R4, RZ, PT ;  /* 0x000000ff0400720c */ /* 0x000fe40003f05070 */
[C---:B------:R-:W-:Y:S01]  /*4ea0*/  ISETP.NE.AND.EX P1, PT, R5.reuse, RZ, PT, P1 ;  /* 0x000000ff0500720c */ /* 0x040fe20003f25310 */
[----:B------:R-:W3:Y:S01]  /*4eb0*/  @!UP3 LDCU UR5, c[0x0][0xb0c] ;  /* 0x00016180ff05b7ac */ /* 0x000ee20008000800 */
[----:B------:R-:W-:Y:S02]  /*4ec0*/  ISETP.NE.AND.EX P0, PT, R5, RZ, PT, P0 ;  /* 0x000000ff0500720c */ /* 0x000fe40003f05300 */
[----:B------:R-:W-:Y:S01]  /*4ed0*/  SHF.L.U32 R10, R10, 0x1f, RZ ;  /* 0x0000001f0a0a7819 */ /* 0x000fe200000006ff */
[----:B------:R-:W-:Y:S02]  /*4ee0*/  USHF.L.U32 UR50, UR24, 0x8, URZ ;  /* 0x0000000818327899 */ /* 0x000fe400080006ff */
[----:B------:R-:W-:Y:S02]  /*4ef0*/  USHF.L.U32 UR51, UR20, 0x6, URZ ;  /* 0x0000000614337899 */ /* 0x000fe400080006ff */
[----:B--2---:R-:W-:Y:S07]  /*4f00*/  UIMAD.WIDE.U32 UR6, UR14, UR8, URZ ;  /* 0x000000080e0672a5 */ /* 0x004fee000f8e00ff */
[----:B------:R-:W-:Y:S01]  /*4f10*/  @!UP3 UMOV UR4, UR7 ;  /* 0x000000070004bc82 */ /* 0x000fe20008000000 */
[----:B---3--:R-:W-:Y:S02]  /*4f20*/  @!UP3 UISETP.NE.AND UP0, UPT, UR5, 0x1, UPT ;  /* 0x000000010500b88c */ /* 0x008fe4000bf05270 */
[----:B------:R-:W-:Y:S02]  /*4f30*/  @!UP3 USHF.R.U32.HI UR4, URZ, UR9, UR4 ;  /* 0x00000009ff04b299 */ /* 0x000fe40008011604 */
[----:B------:R-:W-:Y:S02]  /*4f40*/  UIMAD.WIDE.U32 UR6, UR13, UR11, URZ ;  /* 0x0000000b0d0672a5 */ /* 0x000fe4000f8e00ff */
[----:B------:R-:W-:Y:S02]  /*4f50*/  @!UP3 USEL UR8, UR14, UR4, !UP0 ;  /* 0x000000040e08b287 */ /* 0x000fe4000c000000 */
[----:B------:R-:W-:Y:S03]  /*4f60*/  @!UP3 UISETP.NE.AND UP0, UPT, UR10, 0x1, UPT ;  /* 0x000000010a00b88c */ /* 0x000fe6000bf05270 */
[----:B------:R-:W-:Y:S02]  /*4f70*/  @!UP3 UMOV UR6, UR7 ;  /* 0x000000070006bc82 */ /* 0x000fe40008000000 */
[----:B------:R-:W2:Y:S02]  /*4f80*/  @!UP3 LDCU UR4, c[0x0][0xb20] ;  /* 0x00016400ff04b7ac */ /* 0x000ea40008000800 */
[----:B--2---:R-:W-:Y:S04]  /*4f90*/  @!UP3 USHF.R.U32.HI UR6, URZ, UR4, UR6 ;  /* 0x00000004ff06b299 */ /* 0x004fe80008011606 */
[----:B------:R-:W-:Y:S04]  /*4fa0*/  @!UP3 USEL UR6, UR13, UR6, !UP0 ;  /* 0x000000060d06b287 */ /* 0x000fe8000c000000 */
[----:B------:R-:W-:Y:S02]  /*4fb0*/  @!UP3 UIADD3 UR4, UPT, UPT, -UR8, UR6, URZ ;  /* 0x000000060804b290 */ /* 0x000fe4000fffe1ff */
[----:B------:R-:W-:Y:S02]  /*4fc0*/  @!UP3 UIADD3 UR6, UPT, UPT, UR8, -UR6, URZ ;  /* 0x800000060806b290 */ /* 0x000fe4000fffe0ff */
[----:B------:R-:W-:Y:S02]  /*4fd0*/  @!UP3 UIMAD UR14, UR4, UR5, UR14 ;  /* 0x00000005040eb2a4 */ /* 0x000fe4000f8e020e */
[----:B------:R-:W-:Y:S01]  /*4fe0*/  @!UP3 UIMAD UR13, UR6, UR10, UR13 ;  /* 0x0000000a060db2a4 */ /* 0x000fe2000f8e020d */
[----:B------:R-:W-:Y:S11]  /*4ff0*/  BRA.U UP1, `(.L_x_90) ;  /* 0x0000000101107547 */ /* 0x000ff6000b800000 */
[----:B------:R-:W-:Y:S04]  /*5000*/  MOV R6, UR54 ;  /* 0x0000003600067c02 */ /* 0x000fe80008000f00 */
[----:B------:R-:W-:Y:S04]  /*5010*/  SHF.L.U32 R6, R6, 0x1f, RZ ;  /* 0x0000001f06067819 */ /* 0x000fe800000006ff */
[----:B------:R-:W2:Y:S02]  /*5020*/  SYNCS.PHASECHK.TRANS64.TRYWAIT P2, [UR21+0x88], R6 ;  /* 0x00008806ff0075a7 */ /* 0x000ea40008041115 */
[----:B--2---:R-:W-:Y:S05]  /*5030*/  @!P2 BRA `(.L_x_91) ;  /* 0x0000006c000ca947 */ /* 0x004fea0003800000 */
.L_x_90:
[----:B------:R-:W-:Y:S05]  /*5040*/  @!P1 BRA `(.L_x_92) ;  /* 0x0000000000309947 */ /* 0x000fea0003800000 */
[----:B------:R-:W-:Y:S01]  /*5050*/  ISETP.NE.U32.AND P1, PT, R2, RZ, PT ;  /* 0x000000ff0200720c */ /* 0x000fe20003f25070 */
[----:B------:R-:W2:Y:S01]  /*5060*/  LDCU.64 UR4, c[0x0][0x358] ;  /* 0x00006b00ff0477ac */ /* 0x000ea20008000a00 */
[----:B------:R-:W-:Y:S02]  /*5070*/  IMAD.MOV.U32 R26, RZ, RZ, 0x1 ;  /* 0x00000001ff1a7424 */ /* 0x000fe400078e00ff */
[----:B------:R-:W-:Y:S11]  /*5080*/  ISETP.NE.AND.EX P1, PT, R3, RZ, PT, P1 ;  /* 0x000000ff0300720c */ /* 0x000ff60003f25310 */
[----:B------:R-:W-:Y:S02]  /*5090*/  @!UPT UIADD3 URZ, UPT, UPT, URZ, URZ, URZ ;  /* 0x000000fffffff290 */ /* 0x000fe4000fffe0ff */
[----:B------:R-:W3:Y:S01]  /*50a0*/  @P1 LDC.64 R8, c[0x0][0x888] ;  /* 0x00022200ff081b82 */ /* 0x000ee20000000a00 */
[----:B-1----:R-:W-:Y:S04]  /*50b0*/  @P1 IMAD R0, R4, UR36, RZ ;  /* 0x0000002404001c24 */ /* 0x002fe8000f8e02ff */
[----:B---3--:R-:W-:Y:S04]  /*50c0*/  @P1 IMAD.WIDE R8, R0, 0x4, R8 ;  /* 0x0000000400081825 */ /* 0x008fe800078e0208 */
[----:B------:R-:W-:Y:S01]  /*50d0*/  HFMA2 R0, -RZ, RZ, 0, 5.9604644775390625e-08 ;  /* 0x00000001ff007431 */ /* 0x000fe200000001ff */
[----:B--2--5:R2:W5:Y:S04]  /*50e0*/  @P1 LDG.E R27, desc[UR4][R8.64] ;  /* 0x00000004081b1981 */ /* 0x024568000c1e1900 */
[----:B------:R-:W-:Y:S01]  /*50f0*/  @!P1 PRMT R26, R0, 0x7610, R26 ;  /* 0x00007610001a9816 */ /* 0x000fe2000000001a */
[----:B--2---:R-:W3:Y:S06]  /*5100*/  @!P1 LDC R27, c[0x0][0x880] ;  /* 0x00022000ff1b9b82 */ /* 0x004eec0000000800 */
.L_x_92:
[----:B---3-5:R-:W-:Y:S01]  /*5110*/  @!P0 FSETP.EQ.AND P1, PT, R27, RZ, PT ;  /* 0x000000ff1b00820b */ /* 0x028fe20003f22000 */
[----:B------:R-:W-:Y:S01]  /*5120*/  @!UPT UIADD3 URZ, UPT, UPT, URZ, URZ, URZ ;  /* 0x000000fffffff290 */ /* 0x000fe2000fffe0ff */
[----:B------:R-:W-:Y:S11]  /*5130*/  @!P0 BRA `(.L_x_93) ;  /* 0x0000000000188947 */ /* 0x000ff60003800000 */
[----:B------:R-:W-:Y:S02]  /*5140*/  LOP3.LUT P0, RZ, R26, 0xff, RZ, 0xc0, !PT ;  /* 0x000000ff1aff7812 */ /* 0x000fe4000780c0ff */
[----:B------:R-:W-:Y:S04]  /*5150*/  ISETP.NE.U32.AND P1, PT, R2, RZ, PT ;  /* 0x000000ff0200720c */ /* 0x000fe80003f25070 */
[----:B------:R-:W-:Y:S04]  /*5160*/  ISETP.NE.AND.EX P1, PT, R3, RZ, PT, P1 ;  /* 0x000000ff0300720c */ /* 0x000fe80003f25310 */
[----:B------:R-:W-:Y:S03]  /*5170*/  PLOP3.LUT P1, PT, P1, PT, PT, 0x8, 0x80 ;  /* 0x000000000080781c */ /* 0x000fe60000f2e170 */
[----:B------:R-:W-:Y:S11]  /*5180*/  @P0 FSETP.EQ.AND P1, PT, R27, RZ, PT ;  /* 0x000000ff1b00020b */ /* 0x000ff60003f22000 */
[----:B------:R-:W-:Y:S02]  /*5190*/  @!UPT UIADD3 URZ, UPT, UPT, URZ, URZ, URZ ;  /* 0x000000fffffff290 */ /* 0x000fe4000fffe0ff */
.L_x_93:
[----:B------:R-:W2:Y:S01]  /*51a0*/  SYNCS.PHASECHK.TRANS64.TRYWAIT P2, [UR21+0x60], R10 ;  /* 0x0000600aff0075a7 */ /* 0x000ea20008041115 */
[----:B------:R-:W-:Y:S04]  /*51b0*/  ELECT P0, URZ, PT ;  /* 0x0000000000ff782f */ /* 0x000fe80003800000 */
[----:B------:R-:W-:Y:S11]  /*51c0*/  PLOP3.LUT P1, PT, P1, P0, PT, 0xf2, 0x2f ;  /* 0x00000000002f781c */ /* 0x000ff60000f21e72 */
[----:B------:R-:W-:Y:S02]  /*51d0*/  @!UPT UIADD3 URZ, UPT, UPT, URZ, URZ, URZ ;  /* 0x000000fffffff290 */ /* 0x000fe4000fffe0ff */
[----:B------:R-:W-:Y:S05]  /*51e0*/  @!P1 IADD3 R8, P0, PT, R16, 0x580, RZ ;  /* 0x0000058010089810 */ /* 0x000fea0007f1e0ff */
[----:B-1----:R-:W-:Y:S01]  /*51f0*/  @!P1 IMAD.X R6, RZ, RZ, R17, P0 ;  /* 0x000000ffff069224 */ /* 0x002fe200000e0611 */
[----:B--2---:R-:W-:Y:S07]  /*5200*/  @!P2 BRA `(.L_x_94) ;  /* 0x0000006800b0a947 */ /* 0x004fee0003800000 */
.L_x_220:
[----:B------:R-:W-:Y:S01]  /*5210*/  @!P1 R2UR UR5, R8 ;  /* 0x00000000080592ca */ /* 0x000fe200000e0000 */
[----:B------:R-:W-:Y:S01]  /*5220*/  VOTEU.ALL UP0, P1 ;  /* 0x0000000000ff7886 */ /* 0x000fe20000800000 */
[----:B------:R-:W-:Y:S01]  /*5230*/  @!P1 R2UR UR4, R6 ;  /* 0x00000000060492ca */ /* 0x000fe200000e0000 */
[----:B------:R-:W-:Y:S01]  /*5240*/  UMOV UR16, 0x0 ;  /* 0x0000000000107882 */ /* 0x000fe20000000000 */
[----:B------:R-:W-:Y:S01]  /*5250*/  UMOV UR17, 0x10000000 ;  /* 0x1000000000117882 */ /* 0x000fe20000000000 */
[----:B------:R-:W-:Y:S01]  /*5260*/  UMOV UR52, UR36 ;  /* 0x0000002400347c82 */ /* 0x000fe20008000000 */
[----:B------:R-:W-:Y:S01]  /*5270*/  @!UP0 UIADD3 UR48, UPT, UPT, UR21, 0x200, URZ ;  /* 0x0000020015308890 */ /* 0x000fe2000fffe0ff */
[----:B-1----:R-:W-:Y:S01]  /*5280*/  @!P1 IMAD.MOV.U32 R0, RZ, RZ, 0x2000 ;  /* 0x00002000ff009424 */ /* 0x002fe200078e00ff */
[----:B------:R-:W-:Y:S02]  /*5290*/  @!UP0 UIADD3 UR10, UPT, UPT, UR50, 0x80, URZ ;  /* 0x00000080320a8890 */ /* 0x000fe4000fffe0ff */
[----:B------:R-:W-:Y:S01]  /*52a0*/  @!UP0 UIADD3 UR8, UPT, UPT, UR21, 0x1200, URZ ;  /* 0x0000120015088890 */ /* 0x000fe2000fffe0ff */
[----:B------:R-:W-:Y:S02]  /*52b0*/  VOTEU.ALL UP0, P1 ;  /* 0x0000000000ff7886 */ /* 0x000fe40000800000 */
[----:B------:R-:W-:Y:S01]  /*52c0*/  IMAD.U32 R8, RZ, RZ, UR5 ;  /* 0x00000005ff087e24 */ /* 0x000fe2000f8e00ff */
[----:B------:R-:W-:Y:S01]  /*52d0*/  UMOV UR9, UR49 ;  /* 0x0000003100097c82 */ /* 0x000fe20008000000 */
[----:B------:R-:W-:Y:S01]  /*52e0*/  IMAD.U32 R9, RZ, RZ, UR4 ;  /* 0x00000004ff097e24 */ /* 0x000fe2000f8e00ff */
[----:B------:R-:W-:Y:S01]  /*52f0*/  UMOV UR11, UR51 ;  /* 0x00000033000b7c82 */ /* 0x000fe20008000000 */
[----:B------:R-:W-:Y:S01]  /*5300*/  UMOV UR12, UR36 ;  /* 0x00000024000c7c82 */ /* 0x000fe20008000000 */
[----:B------:R-:W-:Y:S01]  /*5310*/  @!P1 R2UR UR4, R8 ;  /* 0x00000000080492ca */ /* 0x000fe200000e0000 */
[----:B------:R-:W-:Y:S01]  /*5320*/  UPRMT UR6, UR53, 0x654, UR49 ;  /* 0x0000065435067896 */ /* 0x000fe20008000031 */
[----:B------:R-:W-:Y:S02]  /*5330*/  @!P1 R2UR UR5, R9 ;  /* 0x00000000090592ca */ /* 0x000fe400000e0000 */
[----:B------:R-:W-:Y:S05]  /*5340*/  @!P1 IADD3 R8, P0, PT, R16, 0x580, RZ ;  /* 0x0000058010089810 */ /* 0x000fea0007f1e0ff */
[----:B------:R-:W-:Y:S06]  /*5350*/  @!P1 IMAD.X R6, RZ, RZ, R17, P0 ;  /* 0x000000ffff069224 */ /* 0x000fec00000e0611 */
[----:B------:R1:W-:Y:S01]  /*5360*/  @!UP0 UTMALDG.3D [UR48], [UR4], desc[UR16] ;  /* 0x00001030040085b4 */ /* 0x0003e20008011000 */
[----:B------:R-:W-:Y:S05]  /*5370*/  VOTEU.ALL UP0, P1 ;  /* 0x0000000000ff7886 */ /* 0x000fea0000800000 */
[----:B------:R1:W-:Y:S01]  /*5380*/  @!UP0 UTMALDG.3D [UR8], [UR4], desc[UR16] ;  /* 0x00001008040085b4 */ /* 0x0003e20008011000 */
[----:B------:R1:W-:Y:S01]  /*5390*/  @!P1 SYNCS.ARRIVE.TRANS64.RED.A0TR RZ, [UR21+0x40], R0 ;  /* 0x00004000ffff99a7 */ /* 0x0003e20008300415 */
[----:B------:R-:W-:Y:S01]  /*53a0*/  SYNCS.ARRIVE.TRANS64.RED.A1T0 RZ, [UR6], RZ ;  /* 0x000000ffffff79a7 */ /* 0x000fe20008100406 */
[----:B------:R-:W2:Y:S02]  /*53b0*/  SYNCS.PHASECHK.TRANS64.TRYWAIT P2, [UR21+0x68], R10 ;  /* 0x0000680aff0075a7 */ /* 0x000ea40008041115 */
[----:B-12---:R-:W-:Y:S05]  /*53c0*/  @!P2 BRA `(.L_x_95) ;  /* 0x000000680058a947 */ /* 0x006fea0003800000 */
.L_x_222:
        /* <DEDUP_REMOVED lines=9> */
[----:B------:R-:W-:Y:S02]  /*5460*/  @!UP0 UIADD3 UR10, UPT, UPT, UR50, 0x90, URZ ;  /* 0x00000090320a8890 */ /* 0x000fe4000fffe0ff */
[----:B------:R-:W-:Y:S01]  /*5470*/  @!UP0 UIADD3 UR8, UPT, UPT, UR21, 0x3200, URZ ;  /* 0x0000320015088890 */ /* 0x000fe2000fffe0ff */
[----:B------:R-:W-:Y:S01]  /*5480*/  IMAD.U32 R8, RZ, RZ, UR5 ;  /* 0x00000005ff087e24 */ /* 0x000fe2000f8e00ff */
[----:B------:R-:W-:Y:S01]  /*5490*/  VOTEU.ALL UP0, P1 ;  /* 0x0000000000ff7886 */ /* 0x000fe20000800000 */
[----:B------:R-:W-:Y:S01]  /*54a0*/  IMAD.U32 R9, RZ, RZ, UR4 ;  /* 0x00000004ff097e24 */ /* 0x000fe2000f8e00ff */
[----:B------:R-:W-:Y:S01]  /*54b0*/  UMOV UR44, UR36 ;  /* 0x00000024002c7c82 */ /* 0x000fe20008000000 */
[----:B------:R-:W-:Y:S01]  /*54c0*/  UMOV UR9, UR41 ;  /* 0x0000002900097c82 */ /* 0x000fe20008000000 */
[----:B------:R-:W-:Y:S01]  /*54d0*/  @!P1 R2UR UR4, R8 ;  /* 0x00000000080492ca */ /* 0x000fe200000e0000 */
[----:B------:R-:W-:Y:S01]  /*54e0*/  UMOV UR11, UR51 ;  /* 0x00000033000b7c82 */ /* 0x000fe20008000000 */
[----:B------:R-:W-:Y:S01]  /*54f0*/  @!P1 R2UR UR5, R9 ;  /* 0x00000000090592ca */ /* 0x000fe200000e0000 */
[----:B------:R-:W-:Y:S01]  /*5500*/  UMOV UR12, UR36 ;  /* 0x00000024000c7c82 */ /* 0x000fe20008000000 */
[----:B------:R-:W-:Y:S01]  /*5510*/  UPRMT UR7, UR53, 0x654, UR41 ;  /* 0x0000065435077896 */ /* 0x000fe20008000029 */
[----:B------:R-:W-:Y:S05]  /*5520*/  @!P1 IADD3 R8, P0, PT, R16, 0x580, RZ ;  /* 0x0000058010089810 */ /* 0x000fea0007f1e0ff */
[----:B------:R-:W-:Y:S05]  /*5530*/  @!P1 IMAD.X R6, RZ, RZ, R17, P0 ;  /* 0x000000ffff069224 */ /* 0x000fea00000e0611 */
[----:B------:R1:W-:Y:S01]  /*5540*/  @!UP0 UTMALDG.3D [UR40], [UR4], desc[UR16] ;  /* 0x00001028040085b4 */ /* 0x0003e20008011000 */
[----:B------:R-:W-:Y:S05]  /*5550*/  VOTEU.ALL UP0, P1 ;  /* 0x0000000000ff7886 */ /* 0x000fea0000800000 */
[----:B------:R1:W-:Y:S01]  /*5560*/  @!UP0 UTMALDG.3D [UR8], [UR4], desc[UR16] ;  /* 0x00001008040085b4 */ /* 0x0003e20008011000 */
[----:B------:R1:W-:Y:S01]  /*5570*/  @!P1 SYNCS.ARRIVE.TRANS64.RED.A0TR RZ, [UR21+0x48], R0 ;  /* 0x00004800ffff99a7 */ /* 0x0003e20008300415 */
[----:B------:R-:W-:Y:S01]  /*5580*/  SYNCS.ARRIVE.TRANS64.RED.A1T0 RZ, [UR7], RZ ;  /* 0x000000ffffff79a7 */ /* 0x000fe20008100407 */
[----:B------:R-:W2:Y:S02]  /*5590*/  SYNCS.PHASECHK.TRANS64.TRYWAIT P2, [UR21+0x70], R10 ;  /* 0x0000700aff0075a7 */ /* 0x000ea40008041115 */
[----:B-12---:R-:W-:Y:S05]  /*55a0*/  @!P2 BRA `(.L_x_96) ;  /* 0x0000006400f8a947 */ /* 0x006fea0003800000 */
.L_x_224:
        /* <DEDUP_REMOVED lines=19> */
[----:B------:R-:W-:Y:S01]  /*56e0*/  UPRMT UR29, UR53, 0x654, UR33 ;  /* 0x00000654351d7896 */ /* 0x000fe20008000021 */
        /* <DEDUP_REMOVED lines=9> */
.L_x_226:
        /* <DEDUP_REMOVED lines=21> */
[----:B------:R-:W-:Y:S02]  /*58d0*/  SHF.L.U32 R9, RZ, 0x1f, RZ ;  /* 0x0000001fff097819 */ /* 0x000fe400000006ff */
[----:B------:R-:W-:Y:S05]  /*58e0*/  @!P1 IADD3 R8, P0, PT, R16, 0x580, RZ ;  /* 0x0000058010089810 */ /* 0x000fea0007f1e0ff */
[----:B------:R-:W-:Y:S03]  /*58f0*/  @!P1 IMAD.X R6, RZ, RZ, R17, P0 ;  /* 0x000000ffff069224 */ /* 0x000fe600000e0611 */
[----:B------:R1:W-:Y:S01]  /*5900*/  @!UP0 UTMALDG.3D [UR24], [UR4], desc[UR16] ;  /* 0x00001018040085b4 */ /* 0x0003e20008011000 */
[----:B------:R-:W-:Y:S05]  /*5910*/  VOTEU.ALL UP0, P1 ;  /* 0x0000000000ff7886 */ /* 0x000fea0000800000 */
[----:B------:R1:W-:Y:S01]  /*5920*/  @!UP0 UTMALDG.3D [UR8], [UR4], desc[UR16] ;  /* 0x00001008040085b4 */ /* 0x0003e20008011000 */
[----:B------:R1:W-:Y:S01]  /*5930*/  @!P1 SYNCS.ARRIVE.TRANS64.RED.A0TR RZ, [UR21+0x58], R0 ;  /* 0x00005800ffff99a7 */ /* 0x0003e20008300415 */
[----:B------:R-:W-:Y:S01]  /*5940*/  SYNCS.ARRIVE.TRANS64.RED.A1T0 RZ, [UR30], RZ ;  /* 0x000000ffffff79a7 */ /* 0x000fe2000810041e */
[----:B------:R-:W2:Y:S02]  /*5950*/  SYNCS.PHASECHK.TRANS64.TRYWAIT P2, [UR21+0x60], R9 ;  /* 0x00006009ff0075a7 */ /* 0x000ea40008041115 */
[----:B-12---:R-:W-:Y:S05]  /*5960*/  @!P2 BRA `(.L_x_98) ;  /* 0x000000640038a947 */ /* 0x006fea0003800000 */
.L_x_228:
        /* <DEDUP_REMOVED lines=8> */
[----:B------:R-:W-:Y:S01]  /*59f0*/  @!UP0 UIADD3 UR16, UPT, UPT, UR21, 0x200, URZ ;  /* 0x0000020015108890 */ /* 0x000fe2000fffe0ff */
[----:B------:R-:W-:Y:S01]  /*5a00*/  @!P1 IADD3 R8, P0, PT, R16, 0x580, RZ ;  /* 0x0000058010089810 */ /* 0x000fe20007f1e0ff */
        /* <DEDUP_REMOVED lines=11> */
[----:B------:R-:W-:Y:S01]  /*5ac0*/  UMOV UR12, UR36 ;  /* 0x00000024000c7c82 */ /* 0x000fe20008000000 */
[----:B------:R-:W-:Y:S10]  /*5ad0*/  @!P1 IMAD.X R6, RZ, RZ, R17, P0 ;  /* 0x000000ffff069224 */ /* 0x000ff400000e0611 */
[----:B------:R1:W-:Y:S01]  /*5ae0*/  @!UP0 UTMALDG.3D [UR16], [UR4], desc[UR26] ;  /* 0x00001a10040085b4 */ /* 0x0003e20008011000 */
[----:B------:R-:W-:Y:S05]  /*5af0*/  VOTEU.ALL UP0, P1 ;  /* 0x0000000000ff7886 */ /* 0x000fea0000800000 */
[----:B------:R1:W-:Y:S01]  /*5b00*/  @!UP0 UTMALDG.3D [UR8], [UR4], desc[UR26] ;  /* 0x00001a08040085b4 */ /* 0x0003e20008011000 */
[----:B------:R1:W-:Y:S01]  /*5b10*/  @!P1 SYNCS.ARRIVE.TRANS64.RED.A0TR RZ, [UR21+0x40], R0 ;  /* 0x00004000ffff99a7 */ /* 0x0003e20008300415 */
[----:B------:R-:W-:Y:S01]  /*5b20*/  SYNCS.ARRIVE.TRANS64.RED.A1T0 RZ, [UR6], RZ ;  /* 0x000000ffffff79a7 */ /* 0x000fe20008100406 */
[----:B------:R-:W2:Y:S02]  /*5b30*/  SYNCS.PHASECHK.TRANS64.TRYWAIT P2, [UR21+0x68], R9 ;  /* 0x00006809ff0075a7 */ /* 0x000ea40008041115 */
[----:B-12---:R-:W-:Y:S05]  /*5b40*/  @!P2 BRA `(.L_x_99) ;  /* 0x0000006000d8a947 */ /* 0x006fea0003800000 */
.L_x_230:
        /* <DEDUP_REMOVED lines=30> */
.L_x_232:
        /* <DEDUP_REMOVED lines=9> */
[----:B------:R-:W-:Y:S01]  /*5dc0*/  VIADD R14, R14, 0x1 ;  /* 0x000000010e0e7836 */ /* 0x000fe20000000000 */
        /* <DEDUP_REMOVED lines=11> */
[----:B------:R-:W-:Y:S11]  /*5e80*/  UMOV UR12, UR36 ;  /* 0x00000024000c7c82 */ /* 0x000ff60008000000 */
[----:B------:R1:W-:Y:S01]  /*5e90*/  @!UP0 UTMALDG.3D [UR16], [UR4], desc[UR6] ;  /* 0x00000610040085b4 */ /* 0x0003e20008011000 */
[----:B------:R-:W-:Y:S05]  /*5ea0*/  VOTEU.ALL UP0, P1 ;  /* 0x0000000000ff7886 */ /* 0x000fea0000800000 */
[----:B------:R1:W-:Y:S01]  /*5eb0*/  @!UP0 UTMALDG.3D [UR8], [UR4], desc[UR6] ;  /* 0x00000608040085b4 */ /* 0x0003e20008011000 */
[----:B------:R1:W-:Y:S01]  /*5ec0*/  @!P1 SYNCS.ARRIVE.TRANS64.RED.A0TR RZ, [UR21+0x50], R0 ;  /* 0x00005000ffff99a7 */ /* 0x0003e20008300415 */
[----:B------:R-:W-:Y:S01]  /*5ed0*/  SYNCS.ARRIVE.TRANS64.RED.A1T0 RZ, [UR29], RZ ;  /* 0x000000ffffff79a7 */ /* 0x000fe2000810041d */
[----:B------:R-:W2:Y:S02]  /*5ee0*/  SYNCS.PHASECHK.TRANS64.TRYWAIT P0, [UR21+0x78], R9 ;  /* 0x00007809ff0075a7 */ /* 0x000ea40008001115 */
[----:B-12---:R-:W-:Y:S05]  /*5ef0*/  @!P0 BRA `(.L_x_101) ;  /* 0x00000060001c8947 */ /* 0x006fea0003800000 */
.L_x_234:
[----:B------:R-:W-:Y:S01]  /*5f00*/  UPLOP3.LUT UP1, UPT, UPT, UPT, UPT, 0x80, 0x8 ;  /* 0x000000000008789c */ /* 0x000fe20003f2f070 */
[----:B------:R-:W-:Y:S01]  /*5f10*/  @!P1 IADD3 R6, P0, PT, R16, 0x580, RZ ;  /* 0x0000058010069810 */ /* 0x000fe20007f1e0ff */
[----:B------:R-:W-:Y:S01]  /*5f20*/  UMOV UR6, 0x0 ;  /* 0x0000000000067882 */ /* 0x000fe20000000000 */
[----:B------:R-:W-:Y:S01]  /*5f30*/  VOTEU.ALL UP0, P1 ;  /* 0x0000000000ff7886 */ /* 0x000fe20000800000 */
[----:B------:R-:W-:Y:S01]  /*5f40*/  UMOV UR7, 0x10000000 ;  /* 0x1000000000077882 */ /* 0x000fe20000000000 */
[----:B------:R-:W-:Y:S01]  /*5f50*/  @!P1 R2UR UR5, R6 ;  /* 0x00000000060592ca */ /* 0x000fe200000e0000 */
[----:B-1----:R-:W-:Y:S01]  /*5f60*/  @!P1 IMAD.X R0, RZ, RZ, R17, P0 ;  /* 0x000000ffff009224 */ /* 0x002fe200000e0611 */
[----:B------:R-:W-:Y:S01]  /*5f70*/  UMOV UR17, UR25 ;  /* 0x0000001900117c82 */ /* 0x000fe20008000000 */
[----:B------:R-:W-:Y:S01]  /*5f80*/  @!UP0 UIADD3 UR18, UPT, UPT, UR50, 0x70, URZ ;  /* 0x0000007032128890 */ /* 0x000fe2000fffe0ff */
[----:B------:R-:W-:Y:S01]  /*5f90*/  R2UR UR24, R53 ;  /* 0x00000000351872ca */ /* 0x000fe200000e0000 */
[----:B------:R-:W-:Y:S01]  /*5fa0*/  @!UP0 UIADD3 UR16, UPT, UPT, UR21, 0x6200, URZ ;  /* 0x0000620015108890 */ /* 0x000fe2000fffe0ff */
[----:B------:R-:W-:Y:S01]  /*5fb0*/  @!P1 R2UR UR4, R0 ;  /* 0x00000000000492ca */ /* 0x000fe200000e0000 */
[----:B------:R-:W-:Y:S01]  /*5fc0*/  @!UP0 UIADD3 UR10, UPT, UPT, UR50, 0xf0, URZ ;  /* 0x000000f0320a8890 */ /* 0x000fe2000fffe0ff */
[----:B------:R-:W-:Y:S01]  /*5fd0*/  R2UR UR26, R54 ;  /* 0x00000000361a72ca */ /* 0x000fe200000e0000 */
[----:B------:R-:W-:Y:S01]  /*5fe0*/  @!UP0 UIADD3 UR8, UPT, UPT, UR21, 0x7200, URZ ;  /* 0x0000720015088890 */ /* 0x000fe2000fffe0ff */
[----:B------:R-:W-:Y:S01]  /*5ff0*/  ISETP.NE.AND P0, PT, R14, 0x2, PT ;  /* 0x000000020e00780c */ /* 0x000fe20003f05270 */
[----:B------:R-:W-:Y:S01]  /*6000*/  VOTEU.ALL UP0, P1 ;  /* 0x0000000000ff7886 */ /* 0x000fe20000800000 */
[----:B------:R-:W-:Y:S01]  /*6010*/  UMOV UR19, UR51 ;  /* 0x0000003300137c82 */ /* 0x000fe20008000000 */
[----:B------:R-:W-:Y:S01]  /*6020*/  IMAD.U32 R8, RZ, RZ, UR5 ;  /* 0x00000005ff087e24 */ /* 0x000fe2000f8e00ff */
[----:B------:R-:W-:Y:S01]  /*6030*/  UMOV UR20, UR36 ;  /* 0x0000002400147c82 */ /* 0x000fe20008000000 */
[----:B------:R-:W-:Y:S01]  /*6040*/  UMOV UR9, UR25 ;  /* 0x0000001900097c82 */ /* 0x000fe20008000000 */
[----:B------:R-:W-:Y:S01]  /*6050*/  UMOV UR11, UR51 ;  /* 0x00000033000b7c82 */ /* 0x000fe20008000000 */
[----:B------:R-:W-:Y:S01]  /*6060*/  UMOV UR12, UR36 ;  /* 0x00000024000c7c82 */ /* 0x000fe20008000000 */
[----:B------:R-:W-:Y:S01]  /*6070*/  SEL R0, RZ, 0x1, P0 ;  /* 0x00000001ff007807 */ /* 0x000fe20000000000 */
[----:B------:R-:W-:Y:S01]  /*6080*/  IMAD.U32 R9, RZ, RZ, UR4 ;  /* 0x00000004ff097e24 */ /* 0x000fe2000f8e00ff */
[----:B------:R-:W-:Y:S01]  /*6090*/  @!P1 R2UR UR4, R8 ;  /* 0x00000000080492ca */ /* 0x000fe200000e0000 */
[----:B------:R-:W-:Y:S01]  /*60a0*/  UIADD3 UR24, UPT, UPT, UR13, UR24, URZ ;  /* 0x000000180d187290 */ /* 0x000fe2000fffe0ff */
[----:B------:R-:W-:Y:S01]  /*60b0*/  LOP3.LUT R13, R13, R0, RZ, 0x3c, !PT ;  /* 0x000000000d0d7212 */ /* 0x000fe200078e3cff */
[----:B------:R-:W-:Y:S01]  /*60c0*/  UMOV UR36, UR31 ;  /* 0x0000001f00247c82 */ /* 0x000fe20008000000 */
[----:B------:R-:W-:Y:S02]  /*60d0*/  @!P1 R2UR UR5, R9 ;  /* 0x00000000090592ca */ /* 0x000fe400000e0000 */
[----:B------:R-:W-:Y:S11]  /*60e0*/  SEL R14, R14, RZ, P0 ;  /* 0x000000ff0e0e7207 */ /* 0x000ff60000000000 */
[----:B------:R1:W-:Y:S01]  /*60f0*/  @!UP0 UTMALDG.3D [UR16], [UR4], desc[UR6] ;  /* 0x00000610040085b4 */ /* 0x0003e20008011000 */
[----:B------:R-:W-:Y:S05]  /*6100*/  VOTEU.ALL UP0, P1 ;  /* 0x0000000000ff7886 */ /* 0x000fea0000800000 */
[----:B------:R2:W-:Y:S01]  /*6110*/  @!UP0 UTMALDG.3D [UR8], [UR4], desc[UR6] ;  /* 0x00000608040085b4 */ /* 0x0005e20008011000 */
[----:B------:R2:W-:Y:S01]  /*6120*/  @!P1 SYNCS.ARRIVE.TRANS64.RED.A0TR RZ, [UR21+0x58], R7 ;  /* 0x00005807ffff99a7 */ /* 0x0005e20008300415 */
[----:B------:R-:W-:Y:S01]  /*6130*/  SYNCS.ARRIVE.TRANS64.RED.A1T0 RZ, [UR30], RZ ;  /* 0x000000ffffff79a7 */ /* 0x000fe2000810041e */
[----:B-1----:R-:W-:Y:S01]  /*6140*/  UIADD3 UR20, UPT, UPT, UR14, UR26, URZ ;  /* 0x0000001a0e147290 */ /* 0x002fe2000fffe0ff */
[----:B------:R-:W-:Y:S11]  /*6150*/  BRA.U UP2, `(.L_x_102) ;  /* 0xffffffe902207547 */ /* 0x000ff6000b83ffff */
[----:B------:R-:W1:Y:S02]  /*6160*/  SYNCS.PHASECHK.TRANS64.TRYWAIT P0, [UR21+0x60], R10 ;  /* 0x0000600aff0075a7 */ /* 0x000e640008001115 */
[----:B-1----:R-:W-:Y:S05]  /*6170*/  @!P0 BRA `(.L_x_103) ;  /* 0x0000005c00948947 */ /* 0x002fea0003800000 */
.L_x_236:
[----:B------:R-:W3:Y:S02]  /*6180*/  SYNCS.PHASECHK.TRANS64.TRYWAIT P0, [UR21+0x68], R10 ;  /* 0x0000680aff0075a7 */ /* 0x000ee40008001115 */
[----:B---3--:R-:W-:Y:S05]  /*6190*/  @!P0 BRA `(.L_x_104) ;  /* 0x0000005c00a48947 */ /* 0x008fea0003800000 */
.L_x_238:
[----:B------:R-:W3:Y:S01]  /*61a0*/  SYNCS.PHASECHK.TRANS64.TRYWAIT P0, [UR21+0x70], R10 ;  /* 0x0000700aff0075a7 */ /* 0x000ee20008001115 */
[----:B-1----:R-:W-:Y:S01]  /*61b0*/  HFMA2 R0, -RZ, RZ, 0, 5.9604644775390625e-08 ;  /* 0x00000001ff007431 */ /* 0x002fe200000001ff */
[----:B---3--:R-:W-:Y:S06]  /*61c0*/  @!P0 BRA `(.L_x_105) ;  /* 0x0000005c00b08947 */ /* 0x008fec0003800000 */
.L_x_240:
[----:B-1----:R-:W-:Y:S02]  /*61d0*/  MOV R2, UR21 ;  /* 0x0000001500027c02 */ /* 0x002fe40008000f00 */
[----:B------:R-:W-:-:S07]  /*61e0*/  SHF.L.U32 R0, R0, 0x1f, RZ ;  /* 0x0000001f00007819 */ /* 0x000fce00000006ff */
.L_x_106:
[----:B-1----:R1:W3:Y:S02]  /*61f0*/  SYNCS.PHASECHK.TRANS64.TRYWAIT P0, [R2+URZ+0x78], R0 ;  /* 0x00007800020075a7 */ /* 0x0022e400080011ff */
[----:B---3--:R-:W-:Y:S05]  /*6200*/  @!P0 NANOSLEEP.SYNCS 0x989680 ;  /* 0x009896800000895d */ /* 0x008fea0003900000 */
[----:B------:R-:W3:Y:S02]  /*6210*/  @!P0 SYNCS.PHASECHK.TRANS64 P0, [R2+URZ+0x78], R0 ;  /* 0x00007800020085a7 */ /* 0x000ee400080010ff */
[----:B--23--:R-:W-:Y:S05]  /*6220*/  @P0 EXIT ;  /* 0x000000000000094d */ /* 0x00cfea0003800000 */
[----:B------:R-:W-:Y:S05]  /*6230*/  BRA `(.L_x_106) ;  /* 0xfffffffc00ec7947 */ /* 0x000fea000383ffff */
.L_x_87:
[----:B------:R-:W-:-:S06]  /*6240*/  UISETP.GE.AND UP0, UPT, UR18, 0x4, UPT ;  /* 0x000000041200788c */ /* 0x000fcc000bf06270 */
[----:B------:R-:W-:-:S13]  /*6250*/  PLOP3.LUT P0, PT, PT, PT, UP0, 0x80, 0x8 ;  /* 0x000000000008781c */ /* 0x000fda0003f0f008 */
[----:B------:R-:W-:Y:S05]  /*6260*/  @!P0 EXIT ;  /* 0x000000000000894d */ /* 0x000fea0003800000 */
[----:B------:R-:W-:Y:S01]  /*6270*/  BAR.SYNC.DEFER_BLOCKING 0x6, 0xa0 ;  /* 0x0182800000007b1d */ /* 0x000fe20000010000 */
[C---:B------:R-:W-:Y:S01]  /*6280*/  IMAD.SHL.U32 R3, R65.reuse, 0x10, RZ ;  /* 0x0000001041037824 */ /* 0x040fe200078e00ff */
[C---:B------:R-:W-:Y:S01]  /*6290*/  SHF.L.U32 R4, R52.reuse, 0x15, RZ ;  /* 0x0000001534047819 */ /* 0x040fe200000006ff */
[----:B------:R-:W-:Y:S01]  /*62a0*/  IMAD.SHL.U32 R5, R52, 0x200, RZ ;  /* 0x0000020034057824 */ /* 0x000fe200078e00ff */
[C---:B------:R-:W-:Y:S01]  /*62b0*/  LOP3.LUT R66, R65.reuse, 0x60, RZ, 0xc0, !PT ;  /* 0x0000006041427812 */ /* 0x040fe200078ec0ff */
[----:B------:R-:W-:Y:S01]  /*62c0*/  IMAD.SHL.U32 R2, R65, 0x2, RZ ;  /* 0x0000000241027824 */ /* 0x000fe200078e00ff */
[----:B------:R-:W-:Y:S02]  /*62d0*/  UMOV UR43, 0x400 ;  /* 0x00000400002b7882 */ /* 0x000fe40000000000 */
[----:B------:R-:W1:Y:S01]  /*62e0*/  LDC.64 R50, c[0x0][0x8b0] ;  /* 0x00022c00ff327b82 */ /* 0x000e620000000a00 */
[----:B------:R-:W-:Y:S01]  /*62f0*/  ULEA UR43, UR53, UR43, 0x18 ;  /* 0x0000002b352b7291 */ /* 0x000fe2000f8ec0ff */
[C---:B------:R-:W-:Y:S01]  /*6300*/  LOP3.LUT R64, R3.reuse, 0x590, RZ, 0xc0, !PT ;  /* 0x0000059003407812 */ /* 0x040fe200078ec0ff */
[----:B------:R-:W2:Y:S01]  /*6310*/  LDCU.64 UR6, c[0x0][0x890] ;  /* 0x00011200ff0677ac */ /* 0x000ea20008000a00 */
[----:B------:R-:W-:Y:S01]  /*6320*/  LOP3.LUT R3, R3, 0x60, RZ, 0xc0, !PT ;  /* 0x0000006003037812 */ /* 0x000fe200078ec0ff */
[----:B------:R-:W-:Y:S01]  /*6330*/  IMAD.U32 R23, R65, 0x10000, RZ ;  /* 0x0001000041177824 */ /* 0x000fe200078e00ff */
[----:B------:R-:W-:Y:S01]  /*6340*/  LOP3.LUT R64, R64, 0x200, R5, 0xf8, !PT ;  /* 0x0000020040407812 */ /* 0x000fe200078ef805 */
[----:B------:R-:W-:Y:S01]  /*6350*/  UIADD3 UR4, UPT, UPT, UR43, 0x200, URZ ;  /* 0x000002002b047890 */ /* 0x000fe2000fffe0ff */
[----:B------:R-:W3:Y:S01]  /*6360*/  LDC.64 R48, c[0x0][0x8a8] ;  /* 0x00022a00ff307b82 */ /* 0x000ee20000000a00 */
[----:B------:R-:W-:-:S02]  /*6370*/  LOP3.LUT R2, R3, 0xc, R2, 0xf8, !PT ;  /* 0x0000000c03027812 */ /* 0x000fc400078ef802 */
[----:B------:R-:W-:Y:S02]  /*6380*/  CS2R R60, SRZ ;  /* 0x00000000003c7805 */ /* 0x000fe4000001ff00 */
[----:B------:R-:W-:Y:S01]  /*6390*/  LOP3.LUT R4, R4, 0x200000, RZ, 0xc0, !PT ;  /* 0x0020000004047812 */ /* 0x000fe200078ec0ff */
[----:B------:R-:W-:Y:S01]  /*63a0*/  IMAD.MOV.U32 R58, RZ, RZ, RZ ;  /* 0x000000ffff3a7224 */ /* 0x000fe200078e00ff */
[----:B------:R-:W-:Y:S01]  /*63b0*/  LOP3.LUT R64, R64, R2, RZ, 0xfc, !PT ;  /* 0x0000000240407212 */ /* 0x000fe200078efcff */
[----:B------:R-:W-:Y:S01]  /*63c0*/  IMAD.U32 R56, RZ, RZ, UR4 ;  /* 0x00000004ff387e24 */ /* 0x000fe2000f8e00ff */
[C---:B------:R-:W-:Y:S01]  /*63d0*/  LOP3.LUT R63, R65.reuse, 0x2, RZ, 0xc0, !PT ;  /* 0x00000002413f7812 */ /* 0x040fe200078ec0ff */
[----:B------:R-:W4:Y:S01]  /*63e0*/  LDCU UR63, c[0x0][0x370] ;  /* 0x00006e00ff3f77ac */ /* 0x000f220008000800 */
[----:B------:R-:W4:Y:S01]  /*63f0*/  LDS R0, [UR43+0x140] ;  /* 0x0001402bff007984 */ /* 0x000f220008000800 */
[----:B------:R-:W-:Y:S01]  /*6400*/  LOP3.LUT R23, R4, 0x400000, R23, 0xf8, !PT ;  /* 0x0040000004177812 */ /* 0x000fe200078ef817 */
[----:B------:R-:W-:Y:S01]  /*6410*/  IMAD R64, R64, 0x4, R56 ;  /* 0x0000000440407824 */ /* 0x000fe200078e0238 */
[----:B------:R-:W-:Y:S01]  /*6420*/  LOP3.LUT R65, R65, 0x4, RZ, 0xc0, !PT ;  /* 0x0000000441417812 */ /* 0x000fe200078ec0ff */
[----:B--2---:R-:W-:Y:S01]  /*6430*/  IMAD.U32 R68, RZ, RZ, UR6 ;  /* 0x00000006ff447e24 */ /* 0x004fe2000f8e00ff */
[----:B------:R-:W-:Y:S01]  /*6440*/  MOV R67, UR7 ;  /* 0x0000000700437c02 */ /* 0x000fe20008000f00 */
[--C-:B------:R-:W-:Y:S01]  /*6450*/  IMAD R63, R63, -0x10, R64.reuse ;  /* 0xfffffff03f3f7824 */ /* 0x100fe200078e0240 */
[----:B------:R-:W-:Y:S01]  /*6460*/  MOV R22, RZ ;  /* 0x000000ff00167202 */ /* 0x000fe20000000f00 */
[----:B------:R-:W-:Y:S01]  /*6470*/  IMAD R62, R65, -0x10, R64 ;  /* 0xfffffff0413e7824 */ /* 0x000fe200078e0240 */
[----:B------:R-:W2:Y:S01]  /*6480*/  LDCU.64 UR54, c[0x0][0x348] ;  /* 0x00006900ff3677ac */ /* 0x000ea20008000a00 */
[----:B------:R-:W1:Y:S01]  /*6490*/  LDCU UR42, c[0x0][0xb0c] ;  /* 0x00016180ff2a77ac */ /* 0x000e620008000800 */
[----:B------:R-:W1:Y:S01]  /*64a0*/  LDCU UR39, c[0x0][0xb30] ;  /* 0x00016600ff2777ac */ /* 0x000e620008000800 */
[----:B------:R-:W1:Y:S01]  /*64b0*/  LDCU.64 UR60, c[0x0][0x888] ;  /* 0x00011100ff3c77ac */ /* 0x000e620008000a00 */
[----:B------:R-:W1:Y:S01]  /*64c0*/  LDCU.64 UR40, c[0x0][0xb28] ;  /* 0x00016500ff2877ac */ /* 0x000e620008000a00 */
[----:B------:R-:W1:Y:S01]  /*64d0*/  LDCU.128 UR56, c[0x0][0xb10] ;  /* 0x00016200ff3877ac */ /* 0x000e620008000c00 */
[----:B------:R-:W1:Y:S01]  /*64e0*/  LDCU UR62, c[0x0][0x374] ;  /* 0x00006e80ff3e77ac */ /* 0x000e620008000800 */
[----:B------:R-:W-:Y:S01]  /*64f0*/  UMOV UR52, URZ ;  /* 0x000000ff00347c82 */ /* 0x000fe20008000000 */
[----:B------:R-:W-:Y:S01]  /*6500*/  UMOV UR47, URZ ;  /* 0x000000ff002f7c82 */ /* 0x000fe20008000000 */
[----:B-1234-:R-:W-:-:S07]  /*6510*/  IMAD.IADD R23, R0, 0x1, R23 ;  /* 0x0000000100177824 */ /* 0x01efce00078e0217 */
.L_x_182:
[----:B------:R-:W-:Y:S02]  /*6520*/  LEA R0, R58, UR43, 0x3 ;  /* 0x0000002b3a007c11 */ /* 0x000fe4000f8e18ff */
[----:B------:R-:W-:Y:S02]  /*6530*/  SHF.L.U32 R2, R60, 0x1f, RZ ;  /* 0x0000001f3c027819 */ /* 0x000fe400000006ff */
[----:B-1----:R-:W-:Y:S02]  /*6540*/  LEA R4, R58, UR43, 0x4 ;  /* 0x0000002b3a047c11 */ /* 0x002fe4000f8e20ff */
[----:B------:R-:W1:Y:S02]  /*6550*/  SYNCS.PHASECHK.TRANS64.TRYWAIT P0, [R0+URZ+0x90], R2 ;  /* 0x00009002000075a7 */ /* 0x000e6400080011ff */
[----:B-1-3--:R-:W-:Y:S05]  /*6560*/  @!P0 BRA `(.L_x_107) ;  /* 0x0000005800e08947 */ /* 0x00afea0003800000 */
.L_x_241:
[----:B------:R-:W-:Y:S01]  /*6570*/  R2UR UR7, R69 ;  /* 0x00000000450772ca */ /* 0x000fe200000e0000 */
[----:B------:R-:W2:Y:S01]  /*6580*/  LDS.128 R4, [R4+0x120] ;  /* 0x0001200004047984 */ /* 0x000ea20000000c00 */
[----:B-1----:R-:W-:Y:S01]  /*6590*/  VIADD R0, R0, 0xa0 ;  /* 0x000000a000007836 */ /* 0x002fe20000000000 */
[----:B------:R-:W-:Y:S04]  /*65a0*/  UISETP.GE.AND UP0, UPT, UR45, 0x1, UPT ;  /* 0x000000012d00788c */ /* 0x000fe8000bf06270 */
[----:B------:R-:W-:Y:S01]  /*65b0*/  PRMT R0, RZ, 0x654, R0 ;  /* 0x00000654ff007816 */ /* 0x000fe20000000000 */
[----:B------:R-:W-:Y:S01]  /*65c0*/  @!PT LDS RZ, [RZ] ;  /* 0x00000000fffff984 */ /* 0x000fe20000000800 */
[----:B------:R-:W-:Y:S01]  /*65d0*/  @!PT LDS RZ, [RZ] ;  /* 0x00000000fffff984 */ /* 0x000fe20000000800 */
[----:B------:R-:W-:Y:S01]  /*65e0*/  @!PT LDS RZ, [RZ] ;  /* 0x00000000fffff984 */ /* 0x000fe20000000800 */
[----:B------:R-:W-:Y:S01]  /*65f0*/  @!PT LDS RZ, [RZ] ;  /* 0x00000000fffff984 */ /* 0x000fe20000000800 */
[----:B------:R1:W-:Y:S06]  /*6600*/  MEMBAR.ALL.CTA ;  /* 0x0000000000007992 */ /* 0x0003ec0000008000 */
[----:B-1----:R-:W1:Y:S02]  /*6610*/  FENCE.VIEW.ASYNC.S ;  /* 0x00000000000073c6 */ /* 0x002e640000000000 */
[----:B-1----:R1:W-:Y:S01]  /*6620*/  SYNCS.ARRIVE.TRANS64.RED.A1T0 RZ, [R0+URZ], RZ ;  /* 0x000000ff00ff79a7 */ /* 0x0023e200081004ff */
[----:B--2---:R-:W-:Y:S11]  /*6630*/  LOP3.LUT P0, RZ, R6, 0x1, RZ, 0xc0, !PT ;  /* 0x0000000106ff7812 */ /* 0x004ff6000780c0ff */
[----:B------:R-:W-:Y:S02]  /*6640*/  @!UPT UIADD3 URZ, UPT, UPT, URZ, URZ, URZ ;  /* 0x000000fffffff290 */ /* 0x000fe4000fffe0ff */
[----:B------:R-:W-:Y:S01]  /*6650*/  VOTEU.ANY UP1, P0 ;  /* 0x0000000000ff7886 */ /* 0x000fe20000020100 */
[----:B------:R-:W-:Y:S01]  /*6660*/  PLOP3.LUT P0, PT, PT, PT, UP1, 0x80, 0x8 ;  /* 0x000000000008781c */ /* 0x000fe20003f0f018 */
[----:B------:R-:W-:Y:S06]  /*6670*/  UP2UR UR4, UPR, URZ, 0x2 ;  /* 0x00000002ff047883 */ /* 0x000fec0008000000 */
[----:B------:R-:W-:Y:S06]  /*6680*/  IMAD.U32 R70, RZ, RZ, UR4 ;  /* 0x00000004ff467e24 */ /* 0x000fec000f8e00ff */
[----:B------:R-:W-:Y:S02]  /*6690*/  @P0 SHF.R.U32.HI R2, RZ, 0x10, R5 ;  /* 0x00000010ff020819 */ /* 0x000fe40000011605 */
[----:B------:R-:W-:Y:S02]  /*66a0*/  @P0 MOV R3, R4 ;  /* 0x0000000400030202 */ /* 0x000fe40000000f00 */
[----:B------:R-:W-:Y:S02]  /*66b0*/  @P0 R2UR UR4, R2 ;  /* 0x00000000020402ca */ /* 0x000fe400000e0000 */
[----:B------:R-:W-:Y:S02]  /*66c0*/  @P0 LOP3.LUT R4, R5, 0xffff, RZ, 0xc0, !PT ;  /* 0x0000ffff05040812 */ /* 0x000fe400078ec0ff */
[----:B------:R-:W-:Y:S02]  /*66d0*/  @P0 R2UR UR6, R3 ;  /* 0x00000000030602ca */ /* 0x000fe400000e0000 */
[----:B------:R-:W-:Y:S07]  /*66e0*/  @P0 R2UR UR5, R4 ;  /* 0x00000000040502ca */ /* 0x000fee00000e0000 */
[----:B------:R-:W-:Y:S02]  /*66f0*/  @UP1 UMOV UR7, UR4 ;  /* 0x0000000400071c82 */ /* 0x000fe40008000000 */
[----:B------:R-:W-:Y:S02]  /*6700*/  IMAD.U32 R69, RZ, RZ, UR7 ;  /* 0x00000007ff457e24 */ /* 0x000fe4000f8e00ff */
[----:B------:R-:W-:Y:S02]  /*6710*/  @UP1 UMOV UR38, UR6 ;  /* 0x0000000600261c82 */ /* 0x000fe40008000000 */
[----:B------:R-:W-:Y:S01]  /*6720*/  @UP1 UMOV UR37, UR5 ;  /* 0x0000000500251c82 */ /* 0x000fe20008000000 */
[----:B-1----:R-:W-:Y:S05]  /*6730*/  BRA.U !UP0, `(.L_x_108) ;  /* 0x0000000108cc7547 */ /* 0x002fea000b800000 */
[----:B------:R-:W1:Y:S01]  /*6740*/  LDCU UR12, c[0x0][0xb20] ;  /* 0x00016400ff0c77ac */ /* 0x000e620008000800 */
[----:B------:R-:W-:Y:S02]  /*6750*/  UIMAD.WIDE.U32 UR4, UR62, UR59, URZ ;  /* 0x0000003b3e0472a5 */ /* 0x000fe4000f8e00ff */
[----:B------:R-:W-:Y:S02]  /*6760*/  UIMAD.WIDE.U32 UR6, UR63, UR56, URZ ;  /* 0x000000383f0672a5 */ /* 0x000fe4000f8e00ff */
[----:B------:R-:W-:Y:S02]  /*6770*/  UISETP.NE.AND UP0, UPT, UR58, 0x1, UPT ;  /* 0x000000013a00788c */ /* 0x000fe4000bf05270 */
[----:B------:R-:W-:Y:S02]  /*6780*/  UIMAD.WIDE.U32 UR8, UR37, UR59, URZ ;  /* 0x0000003b250872a5 */ /* 0x000fe4000f8e00ff */
[----:B------:R-:W-:Y:S02]  /*6790*/  UIMAD.WIDE.U32 UR10, UR38, UR56, URZ ;  /* 0x00000038260a72a5 */ /* 0x000fe4000f8e00ff */
[----:B------:R-:W-:Y:S02]  /*67a0*/  UISETP.NE.AND UP1, UPT, UR42, 0x1, UPT ;  /* 0x000000012a00788c */ /* 0x000fe4000bf25270 */
[----:B------:R-:W-:Y:S01]  /*67b0*/  UISETP.NE.AND UP2, UPT, UR45, 0x1, UPT ;  /* 0x000000012d00788c */ /* 0x000fe2000bf45270 */
[----:B------:R-:W-:Y:S02]  /*67c0*/  UMOV UR4, UR5 ;  /* 0x0000000500047c82 */ /* 0x000fe40008000000 */
[----:B-1----:R-:W-:Y:S03]  /*67d0*/  USHF.R.U32.HI UR5, URZ, UR12, UR4 ;  /* 0x0000000cff057299 */ /* 0x002fe60008011604 */
[----:B------:R-:W-:Y:S02]  /*67e0*/  UMOV UR4, UR7 ;  /* 0x0000000700047c82 */ /* 0x000fe40008000000 */
[----:B------:R-:W-:Y:S02]  /*67f0*/  USHF.R.U32.HI UR7, URZ, UR57, UR4 ;  /* 0x00000039ff077299 */ /* 0x000fe40008011604 */
[----:B------:R-:W-:Y:S02]  /*6800*/  USEL UR4, UR62, UR5, !UP0 ;  /* 0x000000053e047287 */ /* 0x000fe4000c000000 */
[----:B------:R-:W-:Y:S01]  /*6810*/  USEL UR7, UR63, UR7, !UP1 ;  /* 0x000000073f077287 */ /* 0x000fe2000c800000 */
[----:B------:R-:W-:Y:S01]  /*6820*/  UMOV UR5, UR9 ;  /* 0x0000000900057c82 */ /* 0x000fe20008000000 */
[----:B------:R-:W-:Y:S02]  /*6830*/  UIMAD.WIDE.U32 UR8, UR4, UR40, URZ ;  /* 0x00000028040872a5 */ /* 0x000fe4000f8e00ff */
[----:B------:R-:W-:Y:S03]  /*6840*/  USHF.R.U32.HI UR6, URZ, UR12, UR5 ;  /* 0x0000000cff067299 */ /* 0x000fe60008011605 */
[----:B------:R-:W-:Y:S01]  /*6850*/  UMOV UR5, UR11 ;  /* 0x0000000b00057c82 */ /* 0x000fe20008000000 */
[----:B------:R-:W-:Y:S02]  /*6860*/  UIMAD.WIDE.U32 UR10, UR7, UR40, URZ ;  /* 0x00000028070a72a5 */ /* 0x000fe4000f8e00ff */
[----:B------:R-:W-:Y:S02]  /*6870*/  USHF.R.U32.HI UR12, URZ, UR57, UR5 ;  /* 0x00000039ff0c7299 */ /* 0x000fe40008011605 */
[----:B------:R-:W-:Y:S01]  /*6880*/  USEL UR6, UR37, UR6, !UP0 ;  /* 0x0000000625067287 */ /* 0x000fe2000c000000 */
[----:B------:R-:W-:Y:S02]  /*6890*/  UMOV UR5, UR9 ;  /* 0x0000000900057c82 */ /* 0x000fe40008000000 */
[----:B------:R-:W-:Y:S01]  /*68a0*/  UMOV UR10, UR11 ;  /* 0x0000000b000a7c82 */ /* 0x000fe20008000000 */
[----:B------:R-:W-:Y:S02]  /*68b0*/  @UP2 USHF.R.U32.HI UR4, URZ, UR41, UR5 ;  /* 0x00000029ff042299 */ /* 0x000fe40008011605 */
[----:B------:R-:W-:Y:S02]  /*68c0*/  @UP2 USHF.R.U32.HI UR7, URZ, UR41, UR10 ;  /* 0x00000029ff072299 */ /* 0x000fe4000801160a */
[----:B------:R-:W-:Y:S02]  /*68d0*/  UIMAD UR4, UR45, UR4, URZ ;  /* 0x000000042d0472a4 */ /* 0x000fe4000f8e02ff */
        /* <DEDUP_REMOVED lines=8> */
[----:B------:R-:W-:Y:S02]  /*6960*/  USEL UR11, UR6, UR4, !UP2 ;  /* 0x00000004060b7287 */ /* 0x000fe4000d000000 */
[----:B------:R-:W-:Y:S02]  /*6970*/  UIADD3 UR8, UPT, UPT, -UR5, URZ, URZ ;  /* 0x000000ff05087290 */ /* 0x000fe4000fffe1ff */
[----:B------:R-:W-:Y:S01]  /*6980*/  UIADD3 UR10, UPT, UPT, -UR11, URZ, URZ ;  /* 0x000000ff0b0a7290 */ /* 0x000fe2000fffe1ff */
[----:B------:R-:W-:Y:S01]  /*6990*/  @!UP0 UMOV UR4, UR9 ;  /* 0x0000000900048c82 */ /* 0x000fe20008000000 */
[----:B------:R-:W-:Y:S02]  /*69a0*/  UIADD3 UR9, UPT, UPT, -UR6, URZ, URZ ;  /* 0x000000ff06097290 */ /* 0x000fe4000fffe1ff */
[----:B------:R-:W-:Y:S02]  /*69b0*/  @!UP0 USHF.R.U32.HI UR4, URZ, UR41, UR4 ;  /* 0x00000029ff048299 */ /* 0x000fe40008011604 */
[----:B------:R-:W-:Y:S02]  /*69c0*/  UIMAD UR10, UR45, UR10, UR6 ;  /* 0x0000000a2d0a72a4 */ /* 0x000fe4000f8e0206 */
[----:B------:R-:W-:Y:S04]  /*69d0*/  @!UP0 USEL UR4, UR5, UR4, !UP2 ;  /* 0x0000000405048287 */ /* 0x000fe8000d000000 */
[----:B------:R-:W-:Y:S02]  /*69e0*/  @!UP0 UIMAD UR10, UR7, UR10, UR4 ;  /* 0x0000000a070a82a4 */ /* 0x000fe4000f8e0204 */
[----:B------:R-:W-:Y:S02]  /*69f0*/  @!UP0 UIADD3 UR11, UPT, UPT, UR11, -UR4, URZ ;  /* 0x800000040b0b8290 */ /* 0x000fe4000fffe0ff */
[----:B------:R-:W-:Y:S02]  /*6a00*/  UIMAD UR7, UR42, UR8, UR38 ;  /* 0x000000082a0772a4 */ /* 0x000fe4000f8e0226 */
[----:B------:R-:W-:Y:S02]  /*6a10*/  @!UP0 UIMAD UR6, UR11, UR45, UR5 ;  /* 0x0000002d0b0682a4 */ /* 0x000fe4000f8e0205 */
[----:B------:R-:W-:Y:S01]  /*6a20*/  UIMAD UR4, UR58, UR9, UR37 ;  /* 0x000000093a0472a4 */ /* 0x000fe2000f8e0225 */
[----:B------:R-:W-:Y:S02]  /*6a30*/  @!UP0 UMOV UR5, UR10 ;  /* 0x0000000a00058c82 */ /* 0x000fe40008000000 */
[----:B------:R-:W-:Y:S02]  /*6a40*/  UIMAD UR38, UR5, UR42, UR7 ;  /* 0x0000002a052672a4 */ /* 0x000fe4000f8e0207 */
[----:B------:R-:W-:Y:S11]  /*6a50*/  UIMAD UR37, UR6, UR58, UR4 ;  /* 0x0000003a062572a4 */ /* 0x000ff6000f8e0204 */
[----:B------:R-:W-:Y:S01]  /*6a60*/  @!UPT UIADD3 URZ, UPT, UPT, URZ, URZ, URZ ;  /* 0x000000fffffff290 */ /* 0x000fe2000fffe0ff */
.L_x_108:
[----:B------:R-:W-:Y:S01]  /*6a70*/  UISETP.NE.AND UP0, UPT, UR39, 0x1, UPT ;  /* 0x000000012700788c */ /* 0x000fe2000bf05270 */
[----:B------:R-:W-:Y:S01]  /*6a80*/  LOP3.LUT P0, RZ, R56, 0x1b0, RZ, 0xc0, !PT ;  /* 0x000001b038ff7812 */ /* 0x000fe2000780c0ff */
[----:B------:R-:W-:Y:S01]  /*6a90*/  USHF.L.U32 UR50, UR20, 0x6, URZ ;  /* 0x0000000614327899 */ /* 0x000fe200080006ff */
[----:B------:R-:W-:Y:S01]  /*6aa0*/  BSSY.RECONVERGENT B6, `(.L_x_109) ;  /* 0x0000034000067945 */ /* 0x000fe20003800200 */
[----:B------:R-:W-:Y:S01]  /*6ab0*/  USHF.L.U32 UR49, UR24, 0x8, URZ ;  /* 0x0000000818317899 */ /* 0x000fe200080006ff */
[----:B------:R-:W-:Y:S06]  /*6ac0*/  IADD3 R58, PT, PT, R58, 0x1, RZ ;  /* 0x000000013a3a7810 */ /* 0x000fec0007ffe0ff */
[----:B------:R-:W1:Y:S01]  /*6ad0*/  @!UP0 LDCU.128 UR12, c[0x0][0xb10] ;  /* 0x00016200ff0c87ac */ /* 0x000e620008000c00 */
[----:B------:R-:W2:Y:S01]  /*6ae0*/  @!UP0 LDCU UR5, c[0x0][0xb0c] ;  /* 0x00016180ff0587ac */ /* 0x000ea20008000800 */
[----:B------:R-:W3:Y:S01]  /*6af0*/  @!UP0 LDCU UR10, c[0x0][0xb20] ;  /* 0x00016400ff0a87ac */ /* 0x000ee20008000800 */
[----:B-1----:R-:W-:Y:S02]  /*6b00*/  UIMAD.WIDE.U32 UR8, UR38, UR12, URZ ;  /* 0x0000000c260872a5 */ /* 0x002fe4000f8e00ff */
[----:B------:R-:W-:Y:S02]  /*6b10*/  UIMAD.WIDE.U32 UR6, UR37, UR15, URZ ;  /* 0x0000000f250672a5 */ /* 0x000fe4000f8e00ff */
[----:B------:R-:W-:Y:S03]  /*6b20*/  @!UP0 UISETP.NE.AND UP1, UPT, UR14, 0x1, UPT ;  /* 0x000000010e00888c */ /* 0x000fe6000bf25270 */
[----:B------:R-:W-:Y:S01]  /*6b30*/  @!UP0 UMOV UR4, UR9 ;  /* 0x0000000900048c82 */ /* 0x000fe20008000000 */
[----:B--2---:R-:W-:Y:S02]  /*6b40*/  @!UP0 UISETP.NE.AND UP2, UPT, UR5, 0x1, UPT ;  /* 0x000000010500888c */ /* 0x004fe4000bf45270 */
[----:B------:R-:W-:Y:S01]  /*6b50*/  @!UP0 USHF.R.U32.HI UR4, URZ, UR13, UR4 ;  /* 0x0000000dff048299 */ /* 0x000fe20008011604 */
[----:B------:R-:W-:Y:S02]  /*6b60*/  @!UP0 UMOV UR6, UR7 ;  /* 0x0000000700068c82 */ /* 0x000fe40008000000 */
[----:B---3--:R-:W-:Y:S02]  /*6b70*/  @!UP0 USHF.R.U32.HI UR6, URZ, UR10, UR6 ;  /* 0x0000000aff068299 */ /* 0x008fe40008011606 */
[----:B------:R-:W-:Y:S02]  /*6b80*/  @!UP0 USEL UR7, UR38, UR4, !UP2 ;  /* 0x0000000426078287 */ /* 0x000fe4000d000000 */
[----:B------:R-:W-:Y:S04]  /*6b90*/  @!UP0 USEL UR6, UR37, UR6, !UP1 ;  /* 0x0000000625068287 */ /* 0x000fe8000c800000 */
[----:B------:R-:W-:Y:S02]  /*6ba0*/  @!UP0 UIADD3 UR4, UPT, UPT, -UR7, UR6, URZ ;  /* 0x0000000607048290 */ /* 0x000fe4000fffe1ff */
[----:B------:R-:W-:Y:S02]  /*6bb0*/  @!UP0 UIADD3 UR6, UPT, UPT, UR7, -UR6, URZ ;  /* 0x8000000607068290 */ /* 0x000fe4000fffe0ff */
[----:B------:R-:W-:Y:S02]  /*6bc0*/  @!UP0 UIMAD UR38, UR4, UR5, UR38 ;  /* 0x00000005042682a4 */ /* 0x000fe4000f8e0226 */
[----:B------:R-:W-:Y:S01]  /*6bd0*/  @!UP0 UIMAD UR37, UR6, UR14, UR37 ;  /* 0x0000000e062582a4 */ /* 0x000fe2000f8e0225 */
[----:B------:R-:W-:Y:S11]  /*6be0*/  @!P0 BRA `(.L_x_110) ;  /* 0x00000000007c8947 */ /* 0x000ff60003800000 */
[----:B------:R-:W1:Y:S01]  /*6bf0*/  LDCU.64 UR8, c[0x4][0x80] ;  /* 0x01001000ff0877ac */ /* 0x000e620008000a00 */
[----:B------:R-:W-:Y:S01]  /*6c00*/  MOV R2, 0x0 ;  /* 0x0000000000027802 */ /* 0x000fe20000000f00 */
[----:B------:R-:W-:Y:S02]  /*6c10*/  HFMA2 R12, -RZ, RZ, 0, 5.9604644775390625e-08 ;  /* 0x00000001ff0c7431 */ /* 0x000fe400000001ff */
[----:B------:R-:W-:Y:S01]  /*6c20*/  IMAD.MOV.U32 R8, RZ, RZ, 0x70 ;  /* 0x00000070ff087424 */ /* 0x000fe200078e00ff */
[----:B------:R2:W3:Y:S01]  /*6c30*/  LDC.64 R14, c[0x4][R2] ;  /* 0x01000000020e7b82 */ /* 0x0004e20000000a00 */
[----:B------:R-:W4:Y:S01]  /*6c40*/  LDCU.64 UR6, c[0x4][0x88] ;  /* 0x01001100ff0677ac */ /* 0x000f220008000a00 */
[----:B------:R-:W-:Y:S01]  /*6c50*/  IMAD.MOV.U32 R13, RZ, RZ, RZ ;  /* 0x000000ffff0d7224 */ /* 0x000fe200078e00ff */
[----:B------:R-:W2:Y:S01]  /*6c60*/  LDCU.64 UR4, c[0x4][0x8] ;  /* 0x01000100ff0477ac */ /* 0x000ea20008000a00 */
[----:B-1----:R-:W-:Y:S01]  /*6c70*/  MOV R5, UR9 ;  /* 0x0000000900057c02 */ /* 0x002fe20008000f00 */
[----:B------:R-:W-:Y:S01]  /*6c80*/  IMAD.U32 R4, RZ, RZ, UR8 ;  /* 0x00000008ff047e24 */ /* 0x000fe2000f8e00ff */
[----:B----4-:R-:W-:Y:S01]  /*6c90*/  MOV R7, UR7 ;  /* 0x0000000700077c02 */ /* 0x010fe20008000f00 */
[----:B------:R-:W-:Y:S01]  /*6ca0*/  IMAD.U32 R6, RZ, RZ, UR6 ;  /* 0x00000006ff067e24 */ /* 0x000fe2000f8e00ff */
[----:B--2---:R-:W-:Y:S01]  /*6cb0*/  MOV R11, UR5 ;  /* 0x00000005000b7c02 */ /* 0x004fe20008000f00 */
[----:B------:R-:W-:Y:S02]  /*6cc0*/  IMAD.U32 R10, RZ, RZ, UR4 ;  /* 0x00000004ff0a7e24 */ /* 0x000fe4000f8e00ff */
[----:B------:R-:W-:Y:S07]  /*6cd0*/  LEPC R20, `(.L_x_111) ;  /* 0x000000001014794e */ /* 0x000fee0000000000 */
[----:B---3-5:R-:W-:Y:S05]  /*6ce0*/  CALL.ABS.NOINC R14 ;  /* 0x000000000e007343 */ /* 0x028fea0003c00000 */
.L_x_111:
[----:B------:R-:W1:Y:S01]  /*6cf0*/  LDCU.64 UR8, c[0x4][0x80] ;  /* 0x01001000ff0877ac */ /* 0x000e620008000a00 */
[----:B------:R-:W2:Y:S01]  /*6d00*/  LDC.64 R2, c[0x4][R2] ;  /* 0x0100000002027b82 */ /* 0x000ea20000000a00 */
[----:B------:R-:W-:Y:S02]  /*6d10*/  HFMA2 R12, -RZ, RZ, 0, 5.9604644775390625e-08 ;  /* 0x00000001ff0c7431 */ /* 0x000fe400000001ff */
[----:B------:R-:W-:Y:S02]  /*6d20*/  IMAD.MOV.U32 R8, RZ, RZ, 0x70 ;  /* 0x00000070ff087424 */ /* 0x000fe400078e00ff */
[----:B------:R-:W-:Y:S01]  /*6d30*/  IMAD.MOV.U32 R13, RZ, RZ, RZ ;  /* 0x000000ffff0d7224 */ /* 0x000fe200078e00ff */
[----:B------:R-:W3:Y:S01]  /*6d40*/  LDCU.64 UR6, c[0x4][0x88] ;  /* 0x01001100ff0677ac */ /* 0x000ee20008000a00 */
[----:B------:R-:W4:Y:S01]  /*6d50*/  LDCU.64 UR4, c[0x4][0x8] ;  /* 0x01000100ff0477ac */ /* 0x000f220008000a00 */
[----:B-1----:R-:W-:Y:S02]  /*6d60*/  MOV R4, UR8 ;  /* 0x0000000800047c02 */ /* 0x002fe40008000f00 */
[----:B------:R-:W-:Y:S02]  /*6d70*/  MOV R5, UR9 ;  /* 0x0000000900057c02 */ /* 0x000fe40008000f00 */
[----:B---3--:R-:W-:Y:S01]  /*6d80*/  MOV R7, UR7 ;  /* 0x0000000700077c02 */ /* 0x008fe20008000f00 */
[----:B------:R-:W-:Y:S01]  /*6d90*/  IMAD.U32 R6, RZ, RZ, UR6 ;  /* 0x00000006ff067e24 */ /* 0x000fe2000f8e00ff */
[----:B----4-:R-:W-:Y:S01]  /*6da0*/  MOV R11, UR5 ;  /* 0x00000005000b7c02 */ /* 0x010fe20008000f00 */
[----:B------:R-:W-:Y:S02]  /*6db0*/  IMAD.U32 R10, RZ, RZ, UR4 ;  /* 0x00000004ff0a7e24 */ /* 0x000fe4000f8e00ff */
[----:B------:R-:W-:Y:S07]  /*6dc0*/  LEPC R20, `(.L_x_110) ;  /* 0x000000001014794e */ /* 0x000fee0000000000 */
[----:B--2---:R-:W-:Y:S05]  /*6dd0*/  CALL.ABS.NOINC R2 ;  /* 0x0000000002007343 */ /* 0x004fea0003c00000 */
.L_x_110:
[----:B------:R-:W-:Y:S05]  /*6de0*/  BSYNC.RECONVERGENT B6 ;  /* 0x0000000000067941 */ /* 0x000fea0003800200 */
.L_x_109:
[----:B------:R-:W-:Y:S02]  /*6df0*/  R2UR UR6, R55 ;  /* 0x00000000370672ca */ /* 0x000fe400000e0000 */
[----:B------:R-:W-:Y:S02]  /*6e00*/  R2UR UR5, R68 ;  /* 0x00000000440572ca */ /* 0x000fe400000e0000 */
[----:B------:R-:W-:Y:S02]  /*6e10*/  R2UR UR4, R67 ;  /* 0x00000000430472ca */ /* 0x000fe400000e0000 */
[----:B------:R-:W-:Y:S02]  /*6e20*/  ISETP.NE.U32.AND P4, PT, R50, RZ, PT ;  /* 0x000000ff3200720c */ /* 0x000fe40003f85070 */
[----:B------:R-:W-:Y:S02]  /*6e30*/  ISETP.NE.U32.AND P2, PT, RZ, UR60, PT ;  /* 0x0000003cff007c0c */ /* 0x000fe4000bf45070 */
[----:B------:R-:W-:Y:S02]  /*6e40*/  ISETP.NE.AND.EX P4, PT, R51, RZ, PT, P4 ;  /* 0x000000ff3300720c */ /* 0x000fe40003f85340 */
[----:B------:R-:W-:Y:S01]  /*6e50*/  ISETP.NE.AND.EX P2, PT, RZ, UR61, PT, P2 ;  /* 0x0000003dff007c0c */ /* 0x000fe2000bf45320 */
[----:B------:R-:W-:Y:S02]  /*6e60*/  UISETP.NE.AND UP2, UPT, UR6, URZ, UPT ;  /* 0x000000ff0600728c */ /* 0x000fe4000bf45270 */
[----:B------:R-:W-:Y:S04]  /*6e70*/  UISETP.NE.U32.AND UP0, UPT, UR5, URZ, UPT ;  /* 0x000000ff0500728c */ /* 0x000fe8000bf05070 */
[----:B------:R-:W-:Y:S01]  /*6e80*/  UISETP.NE.AND.EX UP1, UPT, UR4, URZ, UPT, UP0 ;  /* 0x000000ff0400728c */ /* 0x000fe2000bf25300 */
[----:B------:R-:W-:Y:S01]  /*6e90*/  PLOP3.LUT P1, PT, PT, PT, UP2, 0x80, 0x8 ;  /* 0x000000000008781c */ /* 0x000fe20003f2f028 */
[----:B------:R-:W-:Y:S03]  /*6ea0*/  UPLOP3.LUT UP0, UPT, UPT, UPT, UPT, 0x40, 0x4 ;  /* 0x000000000004789c */ /* 0x000fe60003f0e870 */
[----:B------:R-:W-:Y:S06]  /*6eb0*/  @UP2 UPLOP3.LUT UP0, UPT, UPT, UPT, UP1, 0x80, 0x8 ;  /* 0x000000000008289c */ /* 0x000fec0003f0f010 */
[----:B------:R-:W-:Y:S01]  /*6ec0*/  PLOP3.LUT P0, PT, PT, PT, UP0, 0x80, 0x8 ;  /* 0x000000000008781c */ /* 0x000fe20003f0f008 */
[----:B------:R-:W-:Y:S01]  /*6ed0*/  @!UPT UIADD3 URZ, UPT, UPT, URZ, URZ, URZ ;  /* 0x000000fffffff290 */ /* 0x000fe2000fffe0ff */
[----:B------:R-:W-:Y:S11]  /*6ee0*/  BRA.U !UP1, `(.L_x_112) ;  /* 0x0000000109407547 */ /* 0x000ff6000b800000 */
[----:B------:R-:W-:Y:S01]  /*6ef0*/  UISETP.NE.U32.AND UP0, UPT, UR60, URZ, UPT ;  /* 0x000000ff3c00728c */ /* 0x000fe2000bf05070 */
[----:B------:R-:W-:Y:S01]  /*6f00*/  R2UR UR6, R68 ;  /* 0x00000000440672ca */ /* 0x000fe200000e0000 */
[----:B------:R-:W1:Y:S01]  /*6f10*/  LDCU.64 UR8, c[0x0][0x358] ;  /* 0x00006b00ff0877ac */ /* 0x000e620008000a00 */
[----:B------:R-:W-:Y:S02]  /*6f20*/  HFMA2 R26, -RZ, RZ, 0, 5.9604644775390625e-08 ;  /* 0x00000001ff1a7431 */ /* 0x000fe400000001ff */
[----:B------:R-:W-:Y:S01]  /*6f30*/  IMAD.MOV.U32 R0, RZ, RZ, 0x1 ;  /* 0x00000001ff007424 */ /* 0x000fe200078e00ff */
[----:B------:R-:W-:Y:S06]  /*6f40*/  UISETP.NE.AND.EX UP0, UPT, UR61, URZ, UPT, UP0 ;  /* 0x000000ff3d00728c */ /* 0x000fec000bf05300 */
[----:B------:R-:W-:Y:S05]  /*6f50*/  PLOP3.LUT P3, PT, PT, PT, UP0, 0x80, 0x8 ;  /* 0x000000000008781c */ /* 0x000fea0003f6f008 */
[----:B------:R-:W2:Y:S01]  /*6f60*/  @UP0 LDCU.64 UR4, c[0x0][0x888] ;  /* 0x00011100ff0407ac */ /* 0x000ea20008000a00 */
[----:B------:R-:W-:Y:S07]  /*6f70*/  @UP0 UIMAD UR6, UR36, UR6, URZ ;  /* 0x00000006240602a4 */ /* 0x000fee000f8e02ff */
[----:B------:R-:W-:Y:S01]  /*6f80*/  @!P3 PRMT R26, R0, 0x7610, R26 ;  /* 0x00007610001ab816 */ /* 0x000fe2000000001a */
[----:B--2---:R-:W-:Y:S06]  /*6f90*/  @UP0 UIMAD.WIDE UR4, UR6, 0x4, UR4 ;  /* 0x00000004060408a5 */ /* 0x004fec000f8e0204 */
[----:B------:R-:W-:Y:S02]  /*6fa0*/  IMAD.U32 R2, RZ, RZ, UR4 ;  /* 0x00000004ff027e24 */ /* 0x000fe4000f8e00ff */
[----:B------:R-:W-:Y:S03]  /*6fb0*/  IMAD.U32 R3, RZ, RZ, UR5 ;  /* 0x00000005ff037e24 */ /* 0x000fe6000f8e00ff */
[----:B------:R-:W2:Y:S02]  /*6fc0*/  @!UP0 LDCU UR4, c[0x0][0x880] ;  /* 0x00011000ff0487ac */ /* 0x000ea40008000800 */
[----:B-1---5:R1:W5:Y:S02]  /*6fd0*/  @P3 LDG.E R27, desc[UR8][R2.64] ;  /* 0x00000008021b3981 */ /* 0x022364000c1e1900 */
[----:B-12---:R-:W-:Y:S02]  /*6fe0*/  @!P3 MOV R27, UR4 ;  /* 0x00000004001bbc02 */ /* 0x006fe40008000f00 */
.L_x_112:
[----:B------:R-:W-:Y:S05]  /*6ff0*/  @!P4 BRA `(.L_x_113) ;  /* 0x000000000024c947 */ /* 0x000fea0003800000 */
[----:B------:R-:W-:Y:S01]  /*7000*/  ISETP.NE.U32.AND P3, PT, R48, RZ, PT ;  /* 0x000000ff3000720c */ /* 0x000fe20003f65070 */
[----:B------:R-:W1:Y:S03]  /*7010*/  LDCU.64 UR4, c[0x0][0x358] ;  /* 0x00006b00ff0477ac */ /* 0x000e660008000a00 */
[----:B------:R-:W-:Y:S11]  /*7020*/  ISETP.NE.AND.EX P3, PT, R49, RZ, PT, P3 ;  /* 0x000000ff3100720c */ /* 0x000ff60003f65330 */
[----:B------:R-:W-:Y:S02]  /*7030*/  @!UPT UIADD3 URZ, UPT, UPT, URZ, URZ, URZ ;  /* 0x000000fffffff290 */ /* 0x000fe4000fffe0ff */
[----:B------:R-:W2:Y:S01]  /*7040*/  @P3 LDC.64 R2, c[0x0][0x8a8] ;  /* 0x00022a00ff023b82 */ /* 0x000ea20000000a00 */
[----:B------:R-:W-:Y:S04]  /*7050*/  @P3 IMAD R0, R50, UR36, RZ ;  /* 0x0000002432003c24 */ /* 0x000fe8000f8e02ff */
[----:B--2---:R-:W-:Y:S05]  /*7060*/  @P3 IMAD.WIDE R2, R0, 0x4, R2 ;  /* 0x0000000400023825 */ /* 0x004fea00078e0202 */
[----:B-1---5:R1:W5:Y:S02]  /*7070*/  @P3 LDG.E R24, desc[UR4][R2.64] ;  /* 0x0000000402183981 */ /* 0x022364000c1e1900 */
[----:B-1----:R-:W2:Y:S02]  /*7080*/  @!P3 LDC R24, c[0x0][0x8a0] ;  /* 0x00022800ff18bb82 */ /* 0x002ea40000000800 */
.L_x_113:
[----:B-----5:R-:W-:Y:S01]  /*7090*/  FSETP.NEU.AND P3, PT, R27, RZ, PT ;  /* 0x000000ff1b00720b */ /* 0x020fe20003f6d000 */
[----:B------:R-:W-:Y:S01]  /*70a0*/  BSSY B1, `(.L_x_114) ;  /* 0x0000038000017945 */ /* 0x000fe20003800000 */
[----:B------:R-:W-:Y:S01]  /*70b0*/  SEL R3, RZ, 0xffffffff, P2 ;  /* 0xffffffffff037807 */ /* 0x000fe20001000000 */
[----:B------:R-:W-:Y:S01]  /*70c0*/  IMAD.MOV.U32 R74, RZ, RZ, 0x1 ;  /* 0x00000001ff4a7424 */ /* 0x000fe200078e00ff */
[----:B------:R-:W-:Y:S01]  /*70d0*/  @P1 LOP3.LUT P2, RZ, R26, 0xff, RZ, 0xc0, !PT ;  /* 0x000000ff1aff1812 */ /* 0x000fe2000784c0ff */
[C---:B------:R-:W-:Y:S01]  /*70e0*/  IMAD R25, R22.reuse, 0x80, R23 ;  /* 0x0000008016197824 */ /* 0x040fe200078e0217 */
[----:B------:R-:W-:Y:S01]  /*70f0*/  @P1 SEL R0, RZ, 0xffffffff, P3 ;  /* 0xffffffffff001807 */ /* 0x000fe20001800000 */
[----:B------:R-:W-:Y:S01]  /*7100*/  IMAD R59, R65, -0x10, R63 ;  /* 0xfffffff0413b7824 */ /* 0x000fe200078e023f */
[----:B------:R-:W-:Y:S01]  /*7110*/  LEA R72, R22, UR43, 0x3 ;  /* 0x0000002b16487c11 */ /* 0x000fe2000f8e18ff */
[----:B------:R-:W-:Y:S01]  /*7120*/  IMAD.MOV.U32 R73, RZ, RZ, RZ ;  /* 0x000000ffff497224 */ /* 0x000fe200078e00ff */
[C---:B------:R-:W-:Y:S02]  /*7130*/  @P0 SEL R0, R3.reuse, R0, !P2 ;  /* 0x0000000003000207 */ /* 0x040fe40005000000 */
[----:B------:R-:W-:Y:S02]  /*7140*/  CS2R R46, SRZ ;  /* 0x00000000002e7805 */ /* 0x000fe4000001ff00 */
[----:B------:R-:W-:Y:S02]  /*7150*/  PLOP3.LUT P2, PT, PT, PT, UP1, 0x80, 0x8 ;  /* 0x000000000008781c */ /* 0x000fe40003f4f018 */
[----:B------:R-:W-:Y:S02]  /*7160*/  CS2R R44, SRZ ;  /* 0x00000000002c7805 */ /* 0x000fe4000001ff00 */
[----:B------:R-:W-:Y:S02]  /*7170*/  @P1 LOP3.LUT R0, R0, 0x1, RZ, 0xc0, !PT ;  /* 0x0000000100001812 */ /* 0x000fe400078ec0ff */
[----:B------:R-:W-:Y:S02]  /*7180*/  CS2R R42, SRZ ;  /* 0x00000000002a7805 */ /* 0x000fe4000001ff00 */
[----:B------:R-:W-:Y:S02]  /*7190*/  LOP3.LUT P4, R57, R26, 0xff, RZ, 0xc0, !PT ;  /* 0x000000ff1a397812 */ /* 0x000fe4000788c0ff */
[----:B------:R-:W-:Y:S02]  /*71a0*/  CS2R R40, SRZ ;  /* 0x0000000000287805 */ /* 0x000fe4000001ff00 */
[----:B------:R-:W-:Y:S02]  /*71b0*/  ISETP.NE.U32.OR P5, PT, R0, 0x1, !P1 ;  /* 0x000000010000780c */ /* 0x000fe40004fa5470 */
[----:B------:R-:W-:Y:S02]  /*71c0*/  CS2R R38, SRZ ;  /* 0x0000000000267805 */ /* 0x000fe4000001ff00 */
[----:B------:R-:W-:Y:S02]  /*71d0*/  SEL R2, RZ, 0xffffffff, P3 ;  /* 0xffffffffff027807 */ /* 0x000fe40001800000 */
[----:B------:R-:W-:Y:S02]  /*71e0*/  CS2R R36, SRZ ;  /* 0x0000000000247805 */ /* 0x000fe4000001ff00 */
[----:B------:R-:W-:Y:S02]  /*71f0*/  P2R R71, PR, RZ, 0x20 ;  /* 0x00000020ff477803 */ /* 0x000fe40000000000 */
[----:B------:R-:W-:Y:S02]  /*7200*/  CS2R R34, SRZ ;  /* 0x0000000000227805 */ /* 0x000fe4000001ff00 */
[----:B------:R-:W-:Y:S02]  /*7210*/  CS2R R32, SRZ ;  /* 0x0000000000207805 */ /* 0x000fe4000001ff00 */
[----:B------:R-:W-:Y:S04]  /*7220*/  @P2 SEL R2, R3, R2, !P4 ;  /* 0x0000000203022207 */ /* 0x000fe80006000000 */
[----:B------:R-:W-:Y:S02]  /*7230*/  LOP3.LUT R2, R2, 0x1, RZ, 0xc0, !PT ;  /* 0x0000000102027812 */ /* 0x000fe400078ec0ff */
[----:B------:R-:W-:Y:S02]  /*7240*/  @P5 SHF.L.U32 R0, RZ, 0x1f, RZ ;  /* 0x0000001fff005819 */ /* 0x000fe400000006ff */
[----:B------:R-:W-:Y:S02]  /*7250*/  ISETP.NE.U32.AND P2, PT, R2, 0x1, PT ;  /* 0x000000010200780c */ /* 0x000fe40003f45070 */
[----:B------:R1:W3:Y:S02]  /*7260*/  @P5 SYNCS.PHASECHK.TRANS64.TRYWAIT P1, [UR43+0x40], R0 ;  /* 0x00004000ff0055a7 */ /* 0x0002e4000802112b */
[----:B------:R-:W-:Y:S02]  /*7270*/  P2R R75, PR, RZ, 0x4 ;  /* 0x00000004ff4b7803 */ /* 0x000fe40000000000 */
[----:B-1----:R-:W-:Y:S04]  /*7280*/  SHF.L.U32 R0, R61, 0x1f, RZ ;  /* 0x0000001f3d007819 */ /* 0x002fe800000006ff */
[----:B------:R1:W4:Y:S01]  /*7290*/  SYNCS.PHASECHK.TRANS64.TRYWAIT P0, [R72+URZ+0xb0], R0 ;  /* 0x0000b000480075a7 */ /* 0x00032200080011ff */
[----:B---3--:R-:W-:Y:S01]  /*72a0*/  @P5 SEL R74, RZ, 0x1, !P1 ;  /* 0x00000001ff4a5807 */ /* 0x008fe20004800000 */
[----:B-1----:R-:W-:Y:S06]  /*72b0*/  @!P5 BRA `(.L_x_115) ;  /* 0x000000000058d947 */ /* 0x002fec0003800000 */
[----:B------:R-:W-:Y:S01]  /*72c0*/  IMAD.MOV.U32 R46, RZ, RZ, RZ ;  /* 0x000000ffff2e7224 */ /* 0x000fe200078e00ff */
[----:B------:R-:W-:Y:S01]  /*72d0*/  ISETP.NE.AND P1, PT, R74, RZ, PT ;  /* 0x000000ff4a00720c */ /* 0x000fe20003f25270 */
[----:B------:R-:W-:Y:S01]  /*72e0*/  BSSY B0, `(.L_x_116) ;  /* 0x000000c000007945 */ /* 0x000fe20003800000 */
[----:B------:R-:W-:Y:S02]  /*72f0*/  CS2R R34, SRZ ;  /* 0x0000000000227805 */ /* 0x000fe4000001ff00 */
[----:B------:R-:W-:Y:S02]  /*7300*/  CS2R R32, SRZ ;  /* 0x0000000000207805 */ /* 0x000fe4000001ff00 */
[----:B------:R-:W-:Y:S02]  /*7310*/  CS2R R38, SRZ ;  /* 0x0000000000267805 */ /* 0x000fe4000001ff00 */
[----:B------:R-:W-:Y:S02]  /*7320*/  CS2R R36, SRZ ;  /* 0x0000000000247805 */ /* 0x000fe4000001ff00 */
[----:B------:R-:W-:Y:S02]  /*7330*/  CS2R R42, SRZ ;  /* 0x00000000002a7805 */ /* 0x000fe4000001ff00 */
[----:B------:R-:W-:Y:S02]  /*7340*/  CS2R R40, SRZ ;  /* 0x0000000000287805 */ /* 0x000fe4000001ff00 */
[----:B------:R-:W-:Y:S01]  /*7350*/  CS2R R44, SRZ ;  /* 0x00000000002c7805 */ /* 0x000fe2000001ff00 */
[----:B------:R-:W-:Y:S06]  /*7360*/  @P1 BRA `(.L_x_117) ;  /* 0x00000000000c1947 */ /* 0x000fec0003800000 */
[----:B------:R-:W-:Y:S04]  /*7370*/  SHF.L.U32 R3, RZ, 0x1f, RZ ;  /* 0x0000001fff037819 */ /* 0x000fe800000006ff */
[----:B------:R-:W1:Y:S02]  /*7380*/  SYNCS.PHASECHK.TRANS64.TRYWAIT P1, [UR43+0x40], R3 ;  /* 0x00004003ff0075a7 */ /* 0x000e64000802112b */
[----:B-1----:R-:W-:Y:S05]  /*7390*/  @!P1 BRA `(.L_x_118) ;  /* 0x0000004c00689947 */ /* 0x002fea0003800000 */
.L_x_117:
[----:B------:R-:W-:Y:S05]  /*73a0*/  BSYNC B0 ;  /* 0x0000000000007941 */ /* 0x000fea0003800000 */
.L_x_116:
[----:B------:R-:W-:Y:S01]  /*73b0*/  ISETP.NE.AND P1, PT, R75, RZ, PT ;  /* 0x000000ff4b00720c */ /* 0x000fe20003f25270 */
[----:B------:R-:W-:Y:S11]  /*73c0*/  HFMA2 R73, -RZ, RZ, 0, 5.9604644775390625e-08 ;  /* 0x00000001ff497431 */ /* 0x000ff600000001ff */
[----:B------:R-:W-:Y:S01]  /*73d0*/  @!UPT UIADD3 URZ, UPT, UPT, URZ, URZ, URZ ;  /* 0x000000fffffff290 */ /* 0x000fe2000fffe0ff */
[----:B------:R3:W1:Y:S04]  /*73e0*/  @P1 LDS.128 R32, [R64] ;  /* 0x0000000040201984 */ /* 0x0006680000000c00 */
[----:B------:R3:W1:Y:S04]  /*73f0*/  @P1 LDS.128 R36, [R63+0x10] ;  /* 0x000010003f241984 */ /* 0x0006680000000c00 */
[----:B------:R3:W1:Y:S04]  /*7400*/  @P1 LDS.128 R40, [R62+0x20] ;  /* 0x000020003e281984 */ /* 0x0006680000000c00 */
[----:B------:R3:W1:Y:S02]  /*7410*/  @P1 LDS.128 R44, [R59+0x30] ;  /* 0x000030003b2c1984 */ /* 0x0006640000000c00 */
.L_x_115:
[----:B------:R-:W-:Y:S05]  /*7420*/  BSYNC B1 ;  /* 0x0000000000017941 */ /* 0x000fea0003800000 */
.L_x_114:
[----:B-1----:R-:W-:Y:S04]  /*7430*/  SHF.R.U32.HI R2, RZ, 0x15, R25 ;  /* 0x00000015ff027819 */ /* 0x002fe80000011619 */
[----:B------:R-:W-:Y:S01]  /*7440*/  LOP3.LUT P1, RZ, R2, 0x3, R52, 0x48, !PT ;  /* 0x0000000302ff7812 */ /* 0x000fe20007824834 */
[----:B------:R-:W-:Y:S01]  /*7450*/  @!UPT UIADD3 URZ, UPT, UPT, URZ, URZ, URZ ;  /* 0x000000fffffff290 */ /* 0x000fe2000fffe0ff */
[----:B----4-:R-:W-:Y:S11]  /*7460*/  @P0 BRA `(.L_x_119) ;  /* 0x0000000000080947 */ /* 0x010ff60003800000 */
[----:B------:R-:W1:Y:S02]  /*7470*/  SYNCS.PHASECHK.TRANS64.TRYWAIT P0, [R72+URZ+0xb0], R0 ;  /* 0x0000b000480075a7 */ /* 0x000e6400080011ff */
[----:B-1----:R-:W-:Y:S05]  /*7480*/  @!P0 BRA `(.L_x_120) ;  /* 0x0000004c00448947 */ /* 0x002fea0003800000 */
.L_x_119:
[----:B------:R-:W-:Y:S05]  /*7490*/  @!P1 BRA `(.L_x_121) ;  /* 0x0000000000409947 */ /* 0x000fea0003800000 */
[----:B------:R-:W4:Y:S01]  /*74a0*/  LDCU.64 UR8, c[0x4][0x70] ;  /* 0x01000e00ff0877ac */ /* 0x000f220008000a00 */
[----:B------:R-:W-:Y:S01]  /*74b0*/  MOV R3, 0x0 ;  /* 0x0000000000037802 */ /* 0x000fe20000000f00 */
[----:B------:R-:W-:Y:S02]  /*74c0*/  HFMA2 R12, -RZ, RZ, 0, 5.9604644775390625e-08 ;  /* 0x00000001ff0c7431 */ /* 0x000fe400000001ff */
[----:B------:R-:W-:Y:S02]  /*74d0*/  IMAD.MOV.U32 R8, RZ, RZ, 0x192 ;  /* 0x00000192ff087424 */ /* 0x000fe400078e00ff */
[----:B------:R-:W-:Y:S01]  /*74e0*/  IMAD.MOV.U32 R13, RZ, RZ, RZ ;  /* 0x000000ffff0d7224 */ /* 0x000fe200078e00ff */
[----:B------:R-:W5:Y:S01]  /*74f0*/  LDCU.64 UR6, c[0x4][0x78] ;  /* 0x01000f00ff0677ac */ /* 0x000f620008000a00 */
[----:B------:R-:W1:Y:S01]  /*7500*/  LDC.64 R2, c[0x4][R3] ;  /* 0x0100000003027b82 */ /* 0x000e620000000a00 */
[----:B------:R-:W2:Y:S01]  /*7510*/  LDCU.64 UR4, c[0x4][0x10] ;  /* 0x01000200ff0477ac */ /* 0x000ea20008000a00 */
[----:B----4-:R-:W-:Y:S01]  /*7520*/  MOV R5, UR9 ;  /* 0x0000000900057c02 */ /* 0x010fe20008000f00 */
[----:B------:R-:W-:Y:S01]  /*7530*/  IMAD.U32 R4, RZ, RZ, UR8 ;  /* 0x00000008ff047e24 */ /* 0x000fe2000f8e00ff */
[----:B-----5:R-:W-:Y:S01]  /*7540*/  MOV R7, UR7 ;  /* 0x0000000700077c02 */ /* 0x020fe20008000f00 */
[----:B------:R-:W-:Y:S01]  /*7550*/  IMAD.U32 R6, RZ, RZ, UR6 ;  /* 0x00000006ff067e24 */ /* 0x000fe2000f8e00ff */
[----:B--2---:R-:W-:Y:S01]  /*7560*/  MOV R11, UR5 ;  /* 0x00000005000b7c02 */ /* 0x004fe20008000f00 */
[----:B------:R-:W-:Y:S02]  /*7570*/  IMAD.U32 R10, RZ, RZ, UR4 ;  /* 0x00000004ff0a7e24 */ /* 0x000fe4000f8e00ff */
[----:B------:R-:W-:Y:S07]  /*7580*/  LEPC R20, `(.L_x_121) ;  /* 0x000000001014794e */ /* 0x000fee0000000000 */
[----:B-1-3--:R-:W-:Y:S05]  /*7590*/  CALL.ABS.NOINC R2 ;  /* 0x0000000002007343 */ /* 0x00afea0003c00000 */
.L_x_121:
[----:B------:R-:W-:Y:S05]  /*75a0*/  WARPSYNC.ALL ;  /* 0x0000000000007948 */ /* 0x000fea0003800000 */
[----:B------:R-:W-:Y:S01]  /*75b0*/  R2UR UR4, R25 ;  /* 0x00000000190472ca */ /* 0x000fe200000e0000 */
[----:B------:R-:W-:Y:S01]  /*75c0*/  BSSY.RECONVERGENT B0, `(.L_x_122) ;  /* 0x000003d000007945 */ /* 0x000fe20003800200 */
[----:B------:R-:W-:Y:S11]  /*75d0*/  ISETP.NE.AND P0, PT, R66, RZ, PT ;  /* 0x000000ff4200720c */ /* 0x000ff60003f05270 */
[----:B------:R-:W1:Y:S02]  /*75e0*/  LDTM.x16 R4, tmem[UR4] ;  /* 0x00000004000479ee */ /* 0x000e640008240000 */
[C---:B-12---:R-:W-:Y:S01]  /*75f0*/  FMUL R0, R24.reuse, R4 ;  /* 0x0000000418007220 */ /* 0x046fe20000400000 */
[C---:B------:R-:W-:Y:S01]  /*7600*/  FMUL R2, R24.reuse, R5 ;  /* 0x0000000518027220 */ /* 0x040fe20000400000 */
[C---:B------:R-:W-:Y:S01]  /*7610*/  FMUL R3, R24.reuse, R6 ;  /* 0x0000000618037220 */ /* 0x040fe20000400000 */
[C---:B------:R-:W-:Y:S01]  /*7620*/  FMUL R7, R24.reuse, R7 ;  /* 0x0000000718077220 */ /* 0x040fe20000400000 */
[C---:B------:R-:W-:Y:S01]  /*7630*/  FFMA R28, R27.reuse, R32, R0 ;  /* 0x000000201b1c7223 */ /* 0x040fe20000000000 */
        /* <DEDUP_REMOVED lines=10> */
[----:B------:R1:W-:Y:S01]  /*76e0*/  STS.128 [R64], R28 ;  /* 0x0000001c40007388 */ /* 0x0003e20000000c00 */
        /* <DEDUP_REMOVED lines=8> */
[----:B------:R1:W-:Y:S01]  /*7770*/  STS.128 [R63+0x10], R4 ;  /* 0x000010043f007388 */ /* 0x0003e20000000c00 */
[C---:B------:R-:W-:Y:S01]  /*7780*/  FMUL R13, R24.reuse, R17 ;  /* 0x00000011180d7220 */ /* 0x040fe20000400000 */
[C---:B------:R-:W-:Y:S01]  /*7790*/  FFMA R10, R27.reuse, R42, R10 ;  /* 0x0000002a1b0a7223 */ /* 0x040fe2000000000a */
[C---:B------:R-:W-:Y:S01]  /*77a0*/  FMUL R14, R24.reuse, R18 ;  /* 0x00000012180e7220 */ /* 0x040fe20000400000 */
[C---:B------:R-:W-:Y:S01]  /*77b0*/  FFMA R11, R27.reuse, R43, R15 ;  /* 0x0000002b1b0b7223 */ /* 0x040fe2000000000f */
[----:B------:R-:W-:Y:S01]  /*77c0*/  FMUL R19, R24, R19 ;  /* 0x0000001318137220 */ /* 0x000fe20000400000 */
[C---:B------:R-:W-:Y:S01]  /*77d0*/  FFMA R12, R27.reuse, R44, R12 ;  /* 0x0000002c1b0c7223 */ /* 0x040fe2000000000c */
[C---:B------:R-:W-:Y:S01]  /*77e0*/  FFMA R13, R27.reuse, R45, R13 ;  /* 0x0000002d1b0d7223 */ /* 0x040fe2000000000d */
[C---:B------:R-:W-:Y:S01]  /*77f0*/  FFMA R14, R27.reuse, R46, R14 ;  /* 0x0000002e1b0e7223 */ /* 0x040fe2000000000e */
[----:B------:R1:W-:Y:S01]  /*7800*/  STS.128 [R62+0x20], R8 ;  /* 0x000020083e007388 */ /* 0x0003e20000000c00 */
[----:B------:R-:W-:Y:S05]  /*7810*/  FFMA R15, R27, R47, R19 ;  /* 0x0000002f1b0f7223 */ /* 0x000fea0000000013 */
[----:B------:R1:W-:Y:S01]  /*7820*/  STS.128 [R59+0x30], R12 ;  /* 0x0000300c3b007388 */ /* 0x0003e20000000c00 */
[----:B------:R-:W-:Y:S01]  /*7830*/  @!PT LDS RZ, [RZ] ;  /* 0x00000000fffff984 */ /* 0x000fe20000000800 */
[----:B------:R-:W-:Y:S01]  /*7840*/  @!PT LDS RZ, [RZ] ;  /* 0x00000000fffff984 */ /* 0x000fe20000000800 */
[----:B------:R-:W-:Y:S01]  /*7850*/  @!PT LDS RZ, [RZ] ;  /* 0x00000000fffff984 */ /* 0x000fe20000000800 */
[----:B------:R-:W-:Y:S01]  /*7860*/  @!PT LDS RZ, [RZ] ;  /* 0x00000000fffff984 */ /* 0x000fe20000000800 */
[----:B------:R2:W-:Y:S06]  /*7870*/  MEMBAR.ALL.CTA ;  /* 0x0000000000007992 */ /* 0x0005ec0000008000 */
[----:B--2---:R-:W2:Y:S02]  /*7880*/  FENCE.VIEW.ASYNC.S ;  /* 0x00000000000073c6 */ /* 0x004ea40000000000 */
[----:B--2---:R-:W-:Y:S06]  /*7890*/  BAR.SYNC.DEFER_BLOCKING 0x1, 0x80 ;  /* 0x0042000000007b1d */ /* 0x004fec0000010000 */
[----:B------:R-:W-:Y:S05]  /*78a0*/  @P0 BRA `(.L_x_123) ;  /* 0x0000000000380947 */ /* 0x000fea0003800000 */
[----:B------:R-:W-:Y:S01]  /*78b0*/  UIADD3 UR4, UPT, UPT, UR43, 0x200, URZ ;  /* 0x000002002b047890 */ /* 0x000fe2000fffe0ff */
[----:B------:R-:W-:Y:S01]  /*78c0*/  UMOV UR51, UR36 ;  /* 0x0000002400337c82 */ /* 0x000fe20008000000 */
[----:B------:R-:W-:Y:S02]  /*78d0*/  UIADD3 UR9, UPT, UPT, UR49, 0x80, URZ ;  /* 0x0000008031097890 */ /* 0x000fe4000fffe0ff */
[----:B------:R-:W-:Y:S02]  /*78e0*/  UIADD3 UR8, UPT, UPT, UR43, 0x1200, URZ ;  /* 0x000012002b087890 */ /* 0x000fe4000fffe0ff */
[----:B------:R-:W-:Y:S01]  /*78f0*/  MOV R56, UR4 ;  /* 0x0000000400387c02 */ /* 0x000fe20008000f00 */
[----:B------:R-:W-:Y:S01]  /*7900*/  UIADD3 UR4, UP0, UPT, UR54, 0x680, URZ ;  /* 0x0000068036047890 */ /* 0x000fe2000ff1e0ff */
[----:B------:R-:W-:Y:S02]  /*7910*/  UMOV UR10, UR50 ;  /* 0x00000032000a7c82 */ /* 0x000fe40008000000 */
[----:B------:R-:W-:Y:S01]  /*7920*/  R2UR UR48, R56 ;  /* 0x00000000383072ca */ /* 0x000fe200000e0000 */
[----:B------:R-:W-:Y:S01]  /*7930*/  UIADD3.X UR5, UPT, UPT, URZ, UR55, URZ, UP0, !UPT ;  /* 0x00000037ff057290 */ /* 0x000fe200087fe4ff */
[----:B------:R-:W-:Y:S11]  /*7940*/  UMOV UR11, UR36 ;  /* 0x00000024000b7c82 */ /* 0x000ff60008000000 */
[----:B------:R2:W-:Y:S01]  /*7950*/  UTMASTG.3D [UR48], [UR4] ;  /* 0x00000030040073b5 */ /* 0x0005e20008010000 */
[----:B------:R2:W-:Y:S01]  /*7960*/  UTMASTG.3D [UR8], [UR4] ;  /* 0x00000008040073b5 */ /* 0x0005e20008010000 */
[----:B------:R0:W-:Y:S01]  /*7970*/  UTMACMDFLUSH ;  /* 0x00000000000079b7 */ /* 0x0001e20000000000 */
[----:B--2---:R-:W-:Y:S04]  /*7980*/  DEPBAR.LE SB0, 0x1 ;  /* 0x000080400000791a */ /* 0x004fe80000000000 */
.L_x_123:
[----:B------:R-:W-:Y:S05]  /*7990*/  BSYNC.RECONVERGENT B0 ;  /* 0x0000000000007941 */ /* 0x000fea0003800200 */
.L_x_122:
[----:B------:R-:W-:Y:S01]  /*79a0*/  BAR.SYNC.DEFER_BLOCKING 0x1, 0x80 ;  /* 0x0042000000007b1d */ /* 0x000fe20000010000 */
[----:B------:R-:W-:Y:S01]  /*79b0*/  ISETP.NE.AND P1, PT, R71, RZ, PT ;  /* 0x000000ff4700720c */ /* 0x000fe20003f25270 */
[----:B------:R-:W-:Y:S01]  /*79c0*/  UISETP.NE.AND UP0, UPT, UR52, URZ, UPT ;  /* 0x000000ff3400728c */ /* 0x000fe2000bf05270 */
[----:B------:R-:W-:Y:S11]  /*79d0*/  LEA R2, R73, UR43, 0x3 ;  /* 0x0000002b49027c11 */ /* 0x000ff6000f8e18ff */
[----:B------:R-:W-:Y:S01]  /*79e0*/  @P1 SHF.L.U32 R3, RZ, 0x1f, RZ ;  /* 0x0000001fff031819 */ /* 0x000fe200000006ff */
[----:B------:R-:W-:Y:S06]  /*79f0*/  BRA.U !UP0, `(.L_x_124) ;  /* 0x0000000108247547 */ /* 0x000fec000b800000 */
[----:B-1----:R-:W-:Y:S01]  /*7a00*/  IMAD.U32 R4, RZ, RZ, UR47 ;  /* 0x0000002fff047e24 */ /* 0x002fe2000f8e00ff */
[----:B------:R-:W-:Y:S01]  /*7a10*/  MOV R0, UR53 ;  /* 0x0000003500007c02 */ /* 0x000fe20008000f00 */
[----:B------:R-:W-:Y:S03]  /*7a20*/  UIADD3 UR4, UPT, UPT, UR47, 0x1, URZ ;  /* 0x000000012f047890 */ /* 0x000fe6000fffe0ff */
[----:B------:R-:W-:Y:S01]  /*7a30*/  @P1 LEA R4, R4, UR43, 0x3 ;  /* 0x0000002b04041c11 */ /* 0x000fe2000f8e18ff */
[----:B------:R-:W-:Y:S04]  /*7a40*/  UISETP.NE.AND UP0, UPT, UR4, 0x4, UPT ;  /* 0x000000040400788c */ /* 0x000fe8000bf05270 */
[----:B------:R-:W-:Y:S01]  /*7a50*/  @P1 VIADD R4, R4, 0x60 ;  /* 0x0000006004041836 */ /* 0x000fe20000000000 */
[----:B------:R-:W-:Y:S04]  /*7a60*/  USEL UR47, UR4, URZ, UP0 ;  /* 0x000000ff042f7287 */ /* 0x000fe80008000000 */
[----:B------:R-:W-:Y:S04]  /*7a70*/  @P1 PRMT R0, R0, 0x654, R4 ;  /* 0x0000065400001816 */ /* 0x000fe80000000004 */
[----:B------:R2:W-:Y:S04]  /*7a80*/  @P1 SYNCS.ARRIVE.TRANS64.RED.A1T0 RZ, [R0+URZ], RZ ;  /* 0x000000ff00ff19a7 */ /* 0x0005e800081004ff */
.L_x_124:
[----:B------:R-:W4:Y:S01]  /*7a90*/  @P1 SYNCS.PHASECHK.TRANS64.TRYWAIT P0, [R2+URZ+0x40], R3 ;  /* 0x00004003020015a7 */ /* 0x000f2200080011ff */
[----:B------:R-:W-:Y:S01]  /*7aa0*/  BSSY B1, `(.L_x_125) ;  /* 0x0000016000017945 */ /* 0x000fe20003800000 */
[----:B----4-:R-:W-:Y:S03]  /*7ab0*/  @P1 SEL R74, RZ, 0x1, !P0 ;  /* 0x00000001ff4a1807 */ /* 0x010fe60004000000 */
[----:B------:R-:W-:Y:S05]  /*7ac0*/  @!P1 BRA `(.L_x_126) ;  /* 0x00000000004c9947 */ /* 0x000fea0003800000 */
[----:B------:R-:W-:Y:S01]  /*7ad0*/  ISETP.NE.AND P0, PT, R74, RZ, PT ;  /* 0x000000ff4a00720c */ /* 0x000fe20003f05270 */
[----:B------:R-:W-:Y:S01]  /*7ae0*/  BSSY B0, `(.L_x_127) ;  /* 0x000000b000007945 */ /* 0x000fe20003800000 */
[----:B------:R-:W-:Y:S11]  /*7af0*/  ISETP.NE.AND P1, PT, R75, RZ, PT ;  /* 0x000000ff4b00720c */ /* 0x000ff60003f25270 */
[----:B------:R-:W-:Y:S02]  /*7b00*/  @!UPT UIADD3 URZ, UPT, UPT, URZ, URZ, URZ ;  /* 0x000000fffffff290 */ /* 0x000fe4000fffe0ff */
[C---:B-1----:R-:W-:Y:S01]  /*7b10*/  @P1 IMAD R6, R73.reuse, 0x2000, R64 ;  /* 0x0000200049061824 */ /* 0x042fe200078e0240 */
[C---:B------:R-:W-:Y:S01]  /*7b20*/  @P1 LEA R4, R73.reuse, R62, 0xd ;  /* 0x0000003e49041211 */ /* 0x040fe200078e68ff */
[C---:B------:R-:W-:Y:S02]  /*7b30*/  @P1 IMAD R5, R73.reuse, 0x2000, R63 ;  /* 0x0000200049051824 */ /* 0x040fe400078e023f */
[----:B------:R-:W-:Y:S01]  /*7b40*/  @P1 IMAD R3, R73, 0x2000, R59 ;  /* 0x0000200049031824 */ /* 0x000fe200078e023b */
[----:B------:R-:W-:Y:S06]  /*7b50*/  @P0 BRA `(.L_x_128) ;  /* 0x00000000000c0947 */ /* 0x000fec0003800000 */
[----:B--2---:R-:W-:Y:S04]  /*7b60*/  SHF.L.U32 R0, RZ, 0x1f, RZ ;  /* 0x0000001fff007819 */ /* 0x004fe800000006ff */
[----:B------:R-:W1:Y:S02]  /*7b70*/  SYNCS.PHASECHK.TRANS64.TRYWAIT P0, [R2+URZ+0x40], R0 ;  /* 0x00004000020075a7 */ /* 0x000e6400080011ff */
[----:B-1----:R-:W-:Y:S05]  /*7b80*/  @!P0 BRA `(.L_x_129) ;  /* 0x0000004400988947 */ /* 0x002fea0003800000 */
.L_x_128:
[----:B------:R-:W-:Y:S05]  /*7b90*/  BSYNC B0 ;  /* 0x0000000000007941 */ /* 0x000fea0003800000 */
.L_x_127:
[----:B------:R-:W-:Y:S02]  /*7ba0*/  ISETP.NE.AND P0, PT, R75, RZ, PT ;  /* 0x000000ff4b00720c */ /* 0x000fe40003f05270 */
[----:B------:R-:W-:Y:S11]  /*7bb0*/  IADD3 R73, PT, PT, R73, 0x1, RZ ;  /* 0x0000000149497810 */ /* 0x000ff60007ffe0ff */
[----:B------:R4:W1:Y:S04]  /*7bc0*/  @P0 LDS.128 R32, [R6] ;  /* 0x0000000006200984 */ /* 0x0008680000000c00 */
[----:B------:R4:W1:Y:S04]  /*7bd0*/  @P0 LDS.128 R36, [R5+0x10] ;  /* 0x0000100005240984 */ /* 0x0008680000000c00 */
[----:B------:R4:W1:Y:S04]  /*7be0*/  @P0 LDS.128 R40, [R4+0x20] ;  /* 0x0000200004280984 */ /* 0x0008680000000c00 */
[----:B------:R4:W1:Y:S02]  /*7bf0*/  @P0 LDS.128 R44, [R3+0x30] ;  /* 0x00003000032c0984 */ /* 0x0008640000000c00 */
.L_x_126:
[----:B------:R-:W-:Y:S05]  /*7c00*/  BSYNC B1 ;  /* 0x0000000000017941 */ /* 0x000fea0003800000 */
.L_x_125:
[----:B-12---:R-:W-:Y:S05]  /*7c10*/  VIADD R0, R25, 0x10 ;  /* 0x0000001019007836 */ /* 0x006fea0000000000 */
[----:B------:R-:W-:Y:S04]  /*7c20*/  SHF.R.U32.HI R0, RZ, 0x15, R0 ;  /* 0x00000015ff007819 */ /* 0x000fe80000011600 */
[----:B------:R-:W-:Y:S11]  /*7c30*/  LOP3.LUT P0, RZ, R0, 0x3, R52, 0x48, !PT ;  /* 0x0000000300ff7812 */ /* 0x000ff60007804834 */
[----:B------:R-:W-:Y:S02]  /*7c40*/  @!UPT UIADD3 URZ, UPT, UPT, URZ, URZ, URZ ;  /* 0x000000fffffff290 */ /* 0x000fe4000fffe0ff */
[----:B------:R-:W-:Y:S05]  /*7c50*/  @!P0 BRA `(.L_x_130) ;  /* 0x0000000000408947 */ /* 0x000fea0003800000 */
[----:B------:R-:W1:Y:S01]  /*7c60*/  LDCU.64 UR8, c[0x4][0x70] ;  /* 0x01000e00ff0877ac */ /* 0x000e620008000a00 */
[----:B----4-:R-:W-:Y:S01]  /*7c70*/  MOV R3, 0x0 ;  /* 0x0000000000037802 */ /* 0x010fe20000000f00 */
[----:B------:R-:W-:Y:S02]  /*7c80*/  HFMA2 R12, -RZ, RZ, 0, 5.9604644775390625e-08 ;  /* 0x00000001ff0c7431 */ /* 0x000fe400000001ff */
[----:B------:R-:W-:Y:S02]  /*7c90*/  IMAD.MOV.U32 R8, RZ, RZ, 0x192 ;  /* 0x00000192ff087424 */ /* 0x000fe400078e00ff */
[----:B------:R-:W-:Y:S01]  /*7ca0*/  IMAD.MOV.U32 R13, RZ, RZ, RZ ;  /* 0x000000ffff0d7224 */ /* 0x000fe200078e00ff */
[----:B------:R-:W2:Y:S01]  /*7cb0*/  LDCU.64 UR6, c[0x4][0x78] ;  /* 0x01000f00ff0677ac */ /* 0x000ea20008000a00 */
[----:B------:R-:W4:Y:S01]  /*7cc0*/  LDC.64 R2, c[0x4][R3] ;  /* 0x0100000003027b82 */ /* 0x000f220000000a00 */
[----:B------:R-:W5:Y:S01]  /*7cd0*/  LDCU.64 UR4, c[0x4][0x10] ;  /* 0x01000200ff0477ac */ /* 0x000f620008000a00 */
[----:B-1----:R-:W-:Y:S01]  /*7ce0*/  MOV R5, UR9 ;  /* 0x0000000900057c02 */ /* 0x002fe20008000f00 */
[----:B------:R-:W-:Y:S01]  /*7cf0*/  IMAD.U32 R4, RZ, RZ, UR8 ;  /* 0x00000008ff047e24 */ /* 0x000fe2000f8e00ff */
[----:B--2---:R-:W-:Y:S01]  /*7d00*/  MOV R7, UR7 ;  /* 0x0000000700077c02 */ /* 0x004fe20008000f00 */
[----:B------:R-:W-:Y:S01]  /*7d10*/  IMAD.U32 R6, RZ, RZ, UR6 ;  /* 0x00000006ff067e24 */ /* 0x000fe2000f8e00ff */
[----:B-----5:R-:W-:Y:S01]  /*7d20*/  MOV R11, UR5 ;  /* 0x00000005000b7c02 */ /* 0x020fe20008000f00 */
[----:B------:R-:W-:Y:S02]  /*7d30*/  IMAD.U32 R10, RZ, RZ, UR4 ;  /* 0x00000004ff0a7e24 */ /* 0x000fe4000f8e00ff */
[----:B------:R-:W-:Y:S07]  /*7d40*/  LEPC R20, `(.L_x_130) ;  /* 0x000000001014794e */ /* 0x000fee0000000000 */
[----:B---34-:R-:W-:Y:S05]  /*7d50*/  CALL.ABS.NOINC R2 ;  /* 0x0000000002007343 */ /* 0x018fea0003c00000 */
.L_x_130:
[----:B------:R-:W-:Y:S05]  /*7d60*/  WARPSYNC.ALL ;  /* 0x0000000000007948 */ /* 0x000fea0003800000 */
[----:B------:R-:W-:Y:S01]  /*7d70*/  R2UR UR4, R25 ;  /* 0x00000000190472ca */ /* 0x000fe200000e0000 */
[----:B------:R-:W-:Y:S01]  /*7d80*/  BSSY.RECONVERGENT B0, `(.L_x_131) ;  /* 0x0000045000007945 */ /* 0x000fe20003800200 */
[----:B------:R-:W-:Y:S02]  /*7d90*/  ISETP.NE.AND P6, PT, R71, RZ, PT ;  /* 0x000000ff4700720c */ /* 0x000fe40003fc5270 */
[----:B------:R-:W-:Y:S02]  /*7da0*/  ISETP.NE.AND P0, PT, R66, RZ, PT ;  /* 0x000000ff4200720c */ /* 0x000fe40003f05270 */
[----:B------:R-:W-:Y:S07]  /*7db0*/  MOV R20, UR47 ;  /* 0x0000002f00147c02 */ /* 0x000fee0008000f00 */
[----:B----4-:R-:W1:Y:S02]  /*7dc0*/  LDTM.x16 R4, tmem[UR4+0x10] ;  /* 0x00001004000479ee */ /* 0x010e640008240000 */
[----:B------:R-:W-:Y:S01]  /*7dd0*/  @P6 LEA R20, R20, UR43, 0x3 ;  /* 0x0000002b14146c11 */ /* 0x000fe2000f8e18ff */
[C---:B-1----:R-:W-:Y:S01]  /*7de0*/  FMUL R0, R24.reuse, R4 ;  /* 0x0000000418007220 */ /* 0x042fe20000400000 */
        /* <DEDUP_REMOVED lines=33> */
[----:B------:R-:W-:Y:S01]  /*8000*/  FFMA R15, R27, R47, R19 ;  /* 0x0000002f1b0f7223 */ /* 0x000fe20000000013 */
[----:B------:R-:W-:Y:S02]  /*8010*/  MOV R16, UR53 ;  /* 0x0000003500107c02 */ /* 0x000fe40008000f00 */
[----:B------:R-:W-:Y:S02]  /*8020*/  @P6 IADD3 R17, PT, PT, R20, 0x60, RZ ;  /* 0x0000006014116810 */ /* 0x000fe40007ffe0ff */
[----:B------:R1:W-:Y:S01]  /*8030*/  STS.128 [R59+0x2030], R12 ;  /* 0x0020300c3b007388 */ /* 0x0003e20000000c00 */
[----:B------:R-:W-:Y:S02]  /*8040*/  LEA R0, R73, UR43, 0x3 ;  /* 0x0000002b49007c11 */ /* 0x000fe4000f8e18ff */
[----:B------:R-:W-:Y:S01]  /*8050*/  @P6 PRMT R16, R16, 0x654, R17 ;  /* 0x0000065410106816 */ /* 0x000fe20000000011 */
[----:B------:R-:W-:Y:S01]  /*8060*/  @!PT LDS RZ, [RZ] ;  /* 0x00000000fffff984 */ /* 0x000fe20000000800 */
[----:B------:R-:W-:Y:S01]  /*8070*/  @!PT LDS RZ, [RZ] ;  /* 0x00000000fffff984 */ /* 0x000fe20000000800 */
[----:B------:R-:W-:Y:S01]  /*8080*/  @!PT LDS RZ, [RZ] ;  /* 0x00000000fffff984 */ /* 0x000fe20000000800 */
[----:B------:R-:W-:Y:S01]  /*8090*/  @!PT LDS RZ, [RZ] ;  /* 0x00000000fffff984 */ /* 0x000fe20000000800 */
[----:B------:R2:W-:Y:S06]  /*80a0*/  MEMBAR.ALL.CTA ;  /* 0x0000000000007992 */ /* 0x0005ec0000008000 */
[----:B--2---:R-:W2:Y:S01]  /*80b0*/  FENCE.VIEW.ASYNC.S ;  /* 0x00000000000073c6 */ /* 0x004ea20000000000 */
[----:B------:R-:W-:Y:S01]  /*80c0*/  @P6 SHF.L.U32 R2, RZ, 0x1f, RZ ;  /* 0x0000001fff026819 */ /* 0x000fe200000006ff */
[----:B--2---:R-:W-:Y:S06]  /*80d0*/  BAR.SYNC.DEFER_BLOCKING 0x1, 0x80 ;  /* 0x0042000000007b1d */ /* 0x004fec0000010000 */
[----:B------:R-:W-:Y:S05]  /*80e0*/  @P0 BRA `(.L_x_132) ;  /* 0x0000000000380947 */ /* 0x000fea0003800000 */
[----:B------:R-:W-:Y:S02]  /*80f0*/  UIADD3 UR4, UP0, UPT, UR54, 0x680, URZ ;  /* 0x0000068036047890 */ /* 0x000fe4000ff1e0ff */
[----:B------:R-:W-:Y:S02]  /*8100*/  UIADD3 UR13, UPT, UPT, UR49, 0x10, URZ ;  /* 0x00000010310d7890 */ /* 0x000fe4000fffe0ff */
[----:B------:R-:W-:Y:S02]  /*8110*/  UIADD3 UR12, UPT, UPT, UR43, 0x2200, URZ ;  /* 0x000022002b0c7890 */ /* 0x000fe4000fffe0ff */
[----:B------:R-:W-:Y:S01]  /*8120*/  UIADD3.X UR5, UPT, UPT, URZ, UR55, URZ, UP0, !UPT ;  /* 0x00000037ff057290 */ /* 0x000fe200087fe4ff */
[----:B------:R-:W-:Y:S01]  /*8130*/  UMOV UR14, UR50 ;  /* 0x00000032000e7c82 */ /* 0x000fe20008000000 */
[----:B------:R-:W-:Y:S01]  /*8140*/  UMOV UR15, UR36 ;  /* 0x00000024000f7c82 */ /* 0x000fe20008000000 */
[----:B------:R-:W-:Y:S02]  /*8150*/  UIADD3 UR9, UPT, UPT, UR49, 0x90, URZ ;  /* 0x0000009031097890 */ /* 0x000fe4000fffe0ff */
[----:B------:R-:W-:Y:S01]  /*8160*/  UIADD3 UR8, UPT, UPT, UR43, 0x3200, URZ ;  /* 0x000032002b087890 */ /* 0x000fe2000fffe0ff */
[----:B------:R-:W-:Y:S03]  /*8170*/  UMOV UR10, UR50 ;  /* 0x00000032000a7c82 */ /* 0x000fe60008000000 */
[----:B------:R2:W-:Y:S01]  /*8180*/  UTMASTG.3D [UR12], [UR4] ;  /* 0x0000000c040073b5 */ /* 0x0005e20008010000 */
[----:B------:R-:W-:Y:S04]  /*8190*/  UMOV UR11, UR36 ;  /* 0x00000024000b7c82 */ /* 0x000fe80008000000 */
[----:B------:R2:W-:Y:S01]  /*81a0*/  UTMASTG.3D [UR8], [UR4] ;  /* 0x00000008040073b5 */ /* 0x0005e20008010000 */
[----:B------:R0:W-:Y:S01]  /*81b0*/  UTMACMDFLUSH ;  /* 0x00000000000079b7 */ /* 0x0001e20000000000 */
[----:B--2---:R-:W-:Y:S04]  /*81c0*/  DEPBAR.LE SB0, 0x1 ;  /* 0x000080400000791a */ /* 0x004fe80000000000 */
.L_x_132:
[----:B------:R-:W-:Y:S05]  /*81d0*/  BSYNC.RECONVERGENT B0 ;  /* 0x0000000000007941 */ /* 0x000fea0003800200 */
.L_x_131:
[----:B------:R-:W-:Y:S01]  /*81e0*/  BAR.SYNC.DEFER_BLOCKING 0x1, 0x80 ;  /* 0x0042000000007b1d */ /* 0x000fe20000010000 */
[----:B------:R-:W-:Y:S04]  /*81f0*/  UIADD3 UR4, UPT, UPT, UR47, 0x1, URZ ;  /* 0x000000012f047890 */ /* 0x000fe8000fffe0ff */
[----:B------:R-:W-:Y:S04]  /*8200*/  UISETP.NE.AND UP0, UPT, UR4, 0x4, UPT ;  /* 0x000000040400788c */ /* 0x000fe8000bf05270 */
[----:B------:R-:W-:Y:S01]  /*8210*/  USEL UR46, UR4, URZ, UP0 ;  /* 0x000000ff042e7287 */ /* 0x000fe20008000000 */
[----:B------:R2:W-:Y:S01]  /*8220*/  @P6 SYNCS.ARRIVE.TRANS64.RED.A1T0 RZ, [R16+URZ], RZ ;  /* 0x000000ff10ff69a7 */ /* 0x0005e200081004ff */
[----:B------:R-:W-:Y:S01]  /*8230*/  BSSY B1, `(.L_x_133) ;  /* 0x0000017000017945 */ /* 0x000fe20003800000 */
[----:B------:R-:W4:Y:S02]  /*8240*/  @P6 SYNCS.PHASECHK.TRANS64.TRYWAIT P0, [R0+URZ+0x40], R2 ;  /* 0x00004002000065a7 */ /* 0x000f2400080011ff */
[----:B----4-:R-:W-:Y:S01]  /*8250*/  @P6 SEL R74, RZ, 0x1, !P0 ;  /* 0x00000001ff4a6807 */ /* 0x010fe20004000000 */
[----:B--2---:R-:W-:Y:S06]  /*8260*/  @!P6 BRA `(.L_x_134) ;  /* 0x00000000004ce947 */ /* 0x004fec0003800000 */
        /* <DEDUP_REMOVED lines=9> */
[----:B------:R-:W-:Y:S04]  /*8300*/  SHF.L.U32 R6, RZ, 0x1f, RZ ;  /* 0x0000001fff067819 */ /* 0x000fe800000006ff */
[----:B------:R-:W1:Y:S02]  /*8310*/  SYNCS.PHASECHK.TRANS64.TRYWAIT P0, [R0+URZ+0x40], R6 ;  /* 0x00004006000075a7 */ /* 0x000e6400080011ff */
[----:B-1----:R-:W-:Y:S05]  /*8320*/  @!P0 BRA `(.L_x_137) ;  /* 0x0000003c00c48947 */ /* 0x002fea0003800000 */
.L_x_136:
[----:B------:R-:W-:Y:S05]  /*8330*/  BSYNC B0 ;  /* 0x0000000000007941 */ /* 0x000fea0003800000 */
.L_x_135:
[----:B------:R-:W-:Y:S02]  /*8340*/  ISETP.NE.AND P0, PT, R75, RZ, PT ;  /* 0x000000ff4b00720c */ /* 0x000fe40003f05270 */
[----:B------:R-:W-:Y:S11]  /*8350*/  IADD3 R73, PT, PT, R73, 0x1, RZ ;  /* 0x0000000149497810 */ /* 0x000ff60007ffe0ff */
[----:B------:R2:W4:Y:S04]  /*8360*/  @P0 LDS.128 R32, [R5] ;  /* 0x0000000005200984 */ /* 0x0005280000000c00 */
[----:B------:R2:W1:Y:S04]  /*8370*/  @P0 LDS.128 R36, [R4+0x10] ;  /* 0x0000100004240984 */ /* 0x0004680000000c00 */
[----:B------:R2:W1:Y:S04]  /*8380*/  @P0 LDS.128 R40, [R3+0x20] ;  /* 0x0000200003280984 */ /* 0x0004680000000c00 */
[----:B------:R2:W1:Y:S02]  /*8390*/  @P0 LDS.128 R44, [R2+0x30] ;  /* 0x00003000022c0984 */ /* 0x0004640000000c00 */
.L_x_134:
[----:B------:R-:W-:Y:S05]  /*83a0*/  BSYNC B1 ;  /* 0x0000000000017941 */ /* 0x000fea0003800000 */
.L_x_133:
[----:B-1----:R-:W-:Y:S05]  /*83b0*/  VIADD R0, R25, 0x20 ;  /* 0x0000002019007836 */ /* 0x002fea0000000000 */
[----:B------:R-:W-:Y:S04]  /*83c0*/  SHF.R.U32.HI R0, RZ, 0x15, R0 ;  /* 0x00000015ff007819 */ /* 0x000fe80000011600 */
[----:B------:R-:W-:Y:S11]  /*83d0*/  LOP3.LUT P0, RZ, R0, 0x3, R52, 0x48, !PT ;  /* 0x0000000300ff7812 */ /* 0x000ff60007804834 */
[----:B------:R-:W-:Y:S02]  /*83e0*/  @!UPT UIADD3 URZ, UPT, UPT, URZ, URZ, URZ ;  /* 0x000000fffffff290 */ /* 0x000fe4000fffe0ff */
[----:B------:R-:W-:Y:S05]  /*83f0*/  @!P0 BRA `(.L_x_138) ;  /* 0x0000000000408947 */ /* 0x000fea0003800000 */
[----:B------:R-:W1:Y:S01]  /*8400*/  LDCU.64 UR8, c[0x4][0x70] ;  /* 0x01000e00ff0877ac */ /* 0x000e620008000a00 */
[----:B--2---:R-:W-:Y:S01]  /*8410*/  MOV R3, 0x0 ;  /* 0x0000000000037802 */ /* 0x004fe20000000f00 */
[----:B------:R-:W-:Y:S02]  /*8420*/  HFMA2 R12, -RZ, RZ, 0, 5.9604644775390625e-08 ;  /* 0x00000001ff0c7431 */ /* 0x000fe400000001ff */
[----:B------:R-:W-:Y:S02]  /*8430*/  IMAD.MOV.U32 R8, RZ, RZ, 0x192 ;  /* 0x00000192ff087424 */ /* 0x000fe400078e00ff */
[----:B------:R-:W-:Y:S01]  /*8440*/  IMAD.MOV.U32 R13, RZ, RZ, RZ ;  /* 0x000000ffff0d7224 */ /* 0x000fe200078e00ff */
[----:B------:R-:W2:Y:S01]  /*8450*/  LDCU.64 UR6, c[0x4][0x78] ;  /* 0x01000f00ff0677ac */ /* 0x000ea20008000a00 */
[----:B------:R-:W3:Y:S01]  /*8460*/  LDC.64 R2, c[0x4][R3] ;  /* 0x0100000003027b82 */ /* 0x000ee20000000a00 */
        /* <DEDUP_REMOVED lines=9> */
.L_x_138:
[----:B------:R-:W-:Y:S05]  /*8500*/  WARPSYNC.ALL ;  /* 0x0000000000007948 */ /* 0x000fea0003800000 */
[----:B------:R-:W-:Y:S01]  /*8510*/  R2UR UR4, R25 ;  /* 0x00000000190472ca */ /* 0x000fe200000e0000 */
[----:B------:R-:W-:Y:S01]  /*8520*/  BSSY.RECONVERGENT B0, `(.L_x_139) ;  /* 0x0000045000007945 */ /* 0x000fe20003800200 */
[----:B------:R-:W-:Y:S02]  /*8530*/  ISETP.NE.AND P6, PT, R71, RZ, PT ;  /* 0x000000ff4700720c */ /* 0x000fe40003fc5270 */
[----:B------:R-:W-:Y:S02]  /*8540*/  ISETP.NE.AND P0, PT, R66, RZ, PT ;  /* 0x000000ff4200720c */ /* 0x000fe40003f05270 */
[----:B------:R-:W-:Y:S07]  /*8550*/  MOV R20, UR46 ;  /* 0x0000002e00147c02 */ /* 0x000fee0008000f00 */
[----:B--2---:R-:W1:Y:S02]  /*8560*/  LDTM.x16 R4, tmem[UR4+0x20] ;  /* 0x00002004000479ee */ /* 0x004e640008240000 */
[----:B------:R-:W-:Y:S01]  /*8570*/  @P6 LEA R20, R20, UR43, 0x3 ;  /* 0x0000002b14146c11 */ /* 0x000fe2000f8e18ff */
[C---:B-1----:R-:W-:Y:S01]  /*8580*/  FMUL R0, R24.reuse, R4 ;  /* 0x0000000418007220 */ /* 0x042fe20000400000 */
[C---:B------:R-:W-:Y:S01]  /*8590*/  FMUL R2, R24.reuse, R5 ;  /* 0x0000000518027220 */ /* 0x040fe20000400000 */
[C---:B------:R-:W-:Y:S01]  /*85a0*/  FMUL R3, R24.reuse, R6 ;  /* 0x0000000618037220 */ /* 0x040fe20000400000 */
[C---:B------:R-:W-:Y:S01]  /*85b0*/  FMUL R7, R24.reuse, R7 ;  /* 0x0000000718077220 */ /* 0x040fe20000400000 */
[C---:B----4-:R-:W-:Y:S01]  /*85c0*/  FFMA R28, R27.reuse, R32, R0 ;  /* 0x000000201b1c7223 */ /* 0x050fe20000000000 */
        /* <DEDUP_REMOVED lines=58> */
.L_x_140:
[----:B------:R-:W-:Y:S05]  /*8970*/  BSYNC.RECONVERGENT B0 ;  /* 0x0000000000007941 */ /* 0x000fea0003800200 */
.L_x_139:
[----:B------:R-:W-:Y:S01]  /*8980*/  BAR.SYNC.DEFER_BLOCKING 0x1, 0x80 ;  /* 0x0042000000007b1d */ /* 0x000fe20000010000 */
[----:B------:R-:W-:Y:S01]  /*8990*/  UIADD3 UR4, UPT, UPT, UR46, 0x1, URZ ;  /* 0x000000012e047890 */ /* 0x000fe2000fffe0ff */
[----:B------:R-:W-:Y:S03]  /*89a0*/  HFMA2 R76, -RZ, RZ, 0, 0 ;  /* 0x00000000ff4c7431 */ /* 0x000fe600000001ff */
        /* <DEDUP_REMOVED lines=19> */
.L_x_144:
[----:B------:R-:W-:Y:S05]  /*8ae0*/  BSYNC B0 ;  /* 0x0000000000007941 */ /* 0x000fea0003800000 */
.L_x_143:
[----:B------:R-:W-:Y:S01]  /*8af0*/  ISETP.NE.AND P0, PT, R75, RZ, PT ;  /* 0x000000ff4b00720c */ /* 0x000fe20003f05270 */
[----:B------:R-:W-:Y:S11]  /*8b00*/  VIADD R73, R73, 0x1 ;  /* 0x0000000149497836 */ /* 0x000ff60000000000 */
[----:B------:R-:W-:Y:S01]  /*8b10*/  @!UPT UIADD3 URZ, UPT, UPT, URZ, URZ, URZ ;  /* 0x000000fffffff290 */ /* 0x000fe2000fffe0ff */
[----:B------:R2:W4:Y:S04]  /*8b20*/  @P0 LDS.128 R32, [R5] ;  /* 0x0000000005200984 */ /* 0x0005280000000c00 */
[----:B------:R2:W1:Y:S04]  /*8b30*/  @P0 LDS.128 R36, [R4+0x10] ;  /* 0x0000100004240984 */ /* 0x0004680000000c00 */
[----:B------:R2:W1:Y:S04]  /*8b40*/  @P0 LDS.128 R40, [R3+0x20] ;  /* 0x0000200003280984 */ /* 0x0004680000000c00 */
[----:B------:R2:W1:Y:S01]  /*8b50*/  @P0 LDS.128 R44, [R2+0x30] ;  /* 0x00003000022c0984 */ /* 0x0004620000000c00 */
[C---:B------:R-:W-:Y:S04]  /*8b60*/  ISETP.NE.AND P0, PT, R73.reuse, 0x4, PT ;  /* 0x000000044900780c */ /* 0x040fe80003f05270 */
[----:B------:R-:W-:Y:S02]  /*8b70*/  SEL R73, R73, RZ, P0 ;  /* 0x000000ff49497207 */ /* 0x000fe40000000000 */
[----:B------:R-:W-:Y:S02]  /*8b80*/  SEL R76, RZ, 0x1, P0 ;  /* 0x00000001ff4c7807 */ /* 0x000fe40000000000 */
.L_x_142:
[----:B------:R-:W-:Y:S05]  /*8b90*/  BSYNC B1 ;  /* 0x0000000000017941 */ /* 0x000fea0003800000 */
.L_x_141:
        /* <DEDUP_REMOVED lines=21> */
.L_x_146:
        /* <DEDUP_REMOVED lines=54> */
[----:B------:R-:W-:Y:S01]  /*9050*/  @P6 SHF.L.U32 R2, R76, 0x1f, RZ ;  /* 0x0000001f4c026819 */ /* 0x000fe200000006ff */
        /* <DEDUP_REMOVED lines=16> */
.L_x_148:
[----:B------:R-:W-:Y:S05]  /*9160*/  BSYNC.RECONVERGENT B0 ;  /* 0x0000000000007941 */ /* 0x000fea0003800200 */
.L_x_147:
        /* <DEDUP_REMOVED lines=18> */
[----:B------:R-:W-:Y:S04]  /*9290*/  SHF.L.U32 R6, R76, 0x1f, RZ ;  /* 0x0000001f4c067819 */ /* 0x000fe800000006ff */
[----:B------:R-:W1:Y:S02]  /*92a0*/  SYNCS.PHASECHK.TRANS64.TRYWAIT P0, [R0+URZ+0x40], R6 ;  /* 0x00004006000075a7 */ /* 0x000e6400080011ff */
[----:B-1----:R-:W-:Y:S05]  /*92b0*/  @!P0 BRA `(.L_x_153) ;  /* 0x0000003000088947 */ /* 0x002fea0003800000 */
.L_x_152:
[----:B------:R-:W-:Y:S05]  /*92c0*/  BSYNC B0 ;  /* 0x0000000000007941 */ /* 0x000fea0003800000 */
.L_x_151:
[----:B------:R-:W-:Y:S01]  /*92d0*/  ISETP.NE.AND P0, PT, R75, RZ, PT ;  /* 0x000000ff4b00720c */ /* 0x000fe20003f05270 */
[----:B------:R-:W-:Y:S11]  /*92e0*/  VIADD R73, R73, 0x1 ;  /* 0x0000000149497836 */ /* 0x000ff60000000000 */
[----:B------:R-:W-:Y:S01]  /*92f0*/  @!UPT UIADD3 URZ, UPT, UPT, URZ, URZ, URZ ;  /* 0x000000fffffff290 */ /* 0x000fe2000fffe0ff */
[----:B------:R2:W4:Y:S04]  /*9300*/  @P0 LDS.128 R32, [R5] ;  /* 0x0000000005200984 */ /* 0x0005280000000c00 */
[----:B------:R2:W2:Y:S04]  /*9310*/  @P0 LDS.128 R36, [R4+0x10] ;  /* 0x0000100004240984 */ /* 0x0004a80000000c00 */
[----:B------:R2:W2:Y:S04]  /*9320*/  @P0 LDS.128 R40, [R3+0x20] ;  /* 0x0000200003280984 */ /* 0x0004a80000000c00 */
[----:B------:R2:W2:Y:S01]  /*9330*/  @P0 LDS.128 R44, [R2+0x30] ;  /* 0x00003000022c0984 */ /* 0x0004a20000000c00 */
[C---:B------:R-:W-:Y:S04]  /*9340*/  ISETP.NE.AND P0, PT, R73.reuse, 0x4, PT ;  /* 0x000000044900780c */ /* 0x040fe80003f05270 */
[----:B-1----:R-:W-:Y:S02]  /*9350*/  SEL R0, RZ, 0x1, P0 ;  /* 0x00000001ff007807 */ /* 0x002fe40000000000 */
[----:B------:R-:W-:Y:S02]  /*9360*/  SEL R73, R73, RZ, P0 ;  /* 0x000000ff49497207 */ /* 0x000fe40000000000 */
[----:B------:R-:W-:Y:S02]  /*9370*/  LOP3.LUT R76, R76, R0, RZ, 0x3c, !PT ;  /* 0x000000004c4c7212 */ /* 0x000fe400078e3cff */
.L_x_150:
[----:B------:R-:W-:Y:S05]  /*9380*/  BSYNC B1 ;  /* 0x0000000000017941 */ /* 0x000fea0003800000 */
.L_x_149:
[----:B------:R-:W-:Y:S05]  /*9390*/  VIADD R0, R25, 0x40 ;  /* 0x0000004019007836 */ /* 0x000fea0000000000 */
[----:B------:R-:W-:Y:S04]  /*93a0*/  SHF.R.U32.HI R0, RZ, 0x15, R0 ;  /* 0x00000015ff007819 */ /* 0x000fe80000011600 */
[----:B------:R-:W-:Y:S11]  /*93b0*/  LOP3.LUT P0, RZ, R0, 0x3, R52, 0x48, !PT ;  /* 0x0000000300ff7812 */ /* 0x000ff60007804834 */
[----:B------:R-:W-:Y:S02]  /*93c0*/  @!UPT UIADD3 URZ, UPT, UPT, URZ, URZ, URZ ;  /* 0x000000fffffff290 */ /* 0x000fe4000fffe0ff */
[----:B------:R-:W-:Y:S05]  /*93d0*/  @!P0 BRA `(.L_x_154) ;  /* 0x0000000000408947 */ /* 0x000fea0003800000 */
[----:B------:R-:W5:Y:S01]  /*93e0*/  LDCU.64 UR8, c[0x4][0x70] ;  /* 0x01000e00ff0877ac */ /* 0x000f620008000a00 */
[----:B--2---:R-:W-:Y:S01]  /*93f0*/  MOV R3, 0x0 ;  /* 0x0000000000037802 */ /* 0x004fe20000000f00 */
[----:B-1----:R-:W-:Y:S02]  /*9400*/  HFMA2 R12, -RZ, RZ, 0, 5.9604644775390625e-08 ;  /* 0x00000001ff0c7431 */ /* 0x002fe400000001ff */
[----:B------:R-:W-:Y:S02]  /*9410*/  IMAD.MOV.U32 R8, RZ, RZ, 0x192 ;  /* 0x00000192ff087424 */ /* 0x000fe400078e00ff */
[----:B------:R-:W-:Y:S01]  /*9420*/  IMAD.MOV.U32 R13, RZ, RZ, RZ ;  /* 0x000000ffff0d7224 */ /* 0x000fe200078e00ff */
[----:B------:R-:W1:Y:S01]  /*9430*/  LDCU.64 UR6, c[0x4][0x78] ;  /* 0x01000f00ff0677ac */ /* 0x000e620008000a00 */
[----:B------:R-:W2:Y:S01]  /*9440*/  LDC.64 R2, c[0x4][R3] ;  /* 0x0100000003027b82 */ /* 0x000ea20000000a00 */
[----:B------:R-:W3:Y:S01]  /*9450*/  LDCU.64 UR4, c[0x4][0x10] ;  /* 0x01000200ff0477ac */ /* 0x000ee20008000a00 */
[----:B-----5:R-:W-:Y:S01]  /*9460*/  MOV R5, UR9 ;  /* 0x0000000900057c02 */ /* 0x020fe20008000f00 */
[----:B------:R-:W-:Y:S01]  /*9470*/  IMAD.U32 R4, RZ, RZ, UR8 ;  /* 0x00000008ff047e24 */ /* 0x000fe2000f8e00ff */
[----:B-1----:R-:W-:Y:S01]  /*9480*/  MOV R7, UR7 ;  /* 0x0000000700077c02 */ /* 0x002fe20008000f00 */
[----:B------:R-:W-:Y:S01]  /*9490*/  IMAD.U32 R6, RZ, RZ, UR6 ;  /* 0x00000006ff067e24 */ /* 0x000fe2000f8e00ff */
[----:B---3--:R-:W-:Y:S01]  /*94a0*/  MOV R11, UR5 ;  /* 0x00000005000b7c02 */ /* 0x008fe20008000f00 */
[----:B------:R-:W-:Y:S02]  /*94b0*/  IMAD.U32 R10, RZ, RZ, UR4 ;  /* 0x00000004ff0a7e24 */ /* 0x000fe4000f8e00ff */
[----:B------:R-:W-:Y:S07]  /*94c0*/  LEPC R20, `(.L_x_154) ;  /* 0x000000001014794e */ /* 0x000fee0000000000 */
[----:B--2-4-:R-:W-:Y:S05]  /*94d0*/  CALL.ABS.NOINC R2 ;  /* 0x0000000002007343 */ /* 0x014fea0003c00000 */
.L_x_154:
[----:B------:R-:W-:Y:S05]  /*94e0*/  WARPSYNC.ALL ;  /* 0x0000000000007948 */ /* 0x000fea0003800000 */
[----:B------:R-:W-:Y:S01]  /*94f0*/  R2UR UR4, R25 ;  /* 0x00000000190472ca */ /* 0x000fe200000e0000 */
[----:B------:R-:W-:Y:S01]  /*9500*/  BSSY.RECONVERGENT B0, `(.L_x_155) ;  /* 0x0000047000007945 */ /* 0x000fe20003800200 */
[----:B------:R-:W-:Y:S02]  /*9510*/  ISETP.NE.AND P6, PT, R71, RZ, PT ;  /* 0x000000ff4700720c */ /* 0x000fe40003fc5270 */
[----:B------:R-:W-:Y:S02]  /*9520*/  ISETP.NE.AND P0, PT, R66, RZ, PT ;  /* 0x000000ff4200720c */ /* 0x000fe40003f05270 */
[----:B------:R-:W-:Y:S07]  /*9530*/  MOV R20, UR47 ;  /* 0x0000002f00147c02 */ /* 0x000fee0008000f00 */
[----:B-12---:R-:W1:Y:S02]  /*9540*/  LDTM.x16 R4, tmem[UR4+0x40] ;  /* 0x00004004000479ee */ /* 0x006e640008240000 */
        /* <DEDUP_REMOVED lines=50> */
[----:B------:R-:W-:Y:S02]  /*9870*/  UIADD3 UR4, UPT, UPT, UR43, 0x200, URZ ;  /* 0x000002002b047890 */ /* 0x000fe4000fffe0ff */
[----:B------:R-:W-:Y:S01]  /*9880*/  UIADD3 UR9, UPT, UPT, UR49, 0x40, URZ ;  /* 0x0000004031097890 */ /* 0x000fe2000fffe0ff */
[----:B------:R-:W-:Y:S01]  /*9890*/  UMOV UR10, UR50 ;  /* 0x00000032000a7c82 */ /* 0x000fe20008000000 */
[----:B------:R-:W-:Y:S02]  /*98a0*/  UMOV UR11, UR36 ;  /* 0x00000024000b7c82 */ /* 0x000fe40008000000 */
[----:B------:R-:W-:Y:S01]  /*98b0*/  MOV R56, UR4 ;  /* 0x0000000400387c02 */ /* 0x000fe20008000f00 */
[----:B------:R-:W-:Y:S02]  /*98c0*/  UIADD3 UR4, UP0, UPT, UR54, 0x680, URZ ;  /* 0x0000068036047890 */ /* 0x000fe4000ff1e0ff */
[----:B------:R-:W-:Y:S01]  /*98d0*/  UIADD3 UR13, UPT, UPT, UR49, 0xc0, URZ ;  /* 0x000000c0310d7890 */ /* 0x000fe2000fffe0ff */
[----:B------:R-:W-:Y:S01]  /*98e0*/  R2UR UR8, R56 ;  /* 0x00000000380872ca */ /* 0x000fe200000e0000 */
[----:B------:R-:W-:Y:S02]  /*98f0*/  UIADD3.X UR5, UPT, UPT, URZ, UR55, URZ, UP0, !UPT ;  /* 0x00000037ff057290 */ /* 0x000fe400087fe4ff */
[----:B------:R-:W-:Y:S01]  /*9900*/  UIADD3 UR12, UPT, UPT, UR43, 0x1200, URZ ;  /* 0x000012002b0c7890 */ /* 0x000fe2000fffe0ff */
[----:B------:R-:W-:Y:S01]  /*9910*/  UMOV UR14, UR50 ;  /* 0x00000032000e7c82 */ /* 0x000fe20008000000 */
[----:B------:R-:W-:Y:S08]  /*9920*/  UMOV UR15, UR36 ;  /* 0x00000024000f7c82 */ /* 0x000ff00008000000 */
[----:B------:R2:W-:Y:S01]  /*9930*/  UTMASTG.3D [UR8], [UR4] ;  /* 0x00000008040073b5 */ /* 0x0005e20008010000 */
[----:B------:R2:W-:Y:S01]  /*9940*/  UTMASTG.3D [UR12], [UR4] ;  /* 0x0000000c040073b5 */ /* 0x0005e20008010000 */
[----:B------:R0:W-:Y:S01]  /*9950*/  UTMACMDFLUSH ;  /* 0x00000000000079b7 */ /* 0x0001e20000000000 */
[----:B--2---:R-:W-:Y:S04]  /*9960*/  DEPBAR.LE SB0, 0x1 ;  /* 0x000080400000791a */ /* 0x004fe80000000000 */
.L_x_156:
[----:B------:R-:W-:Y:S05]  /*9970*/  BSYNC.RECONVERGENT B0 ;  /* 0x0000000000007941 */ /* 0x000fea0003800200 */
.L_x_155:
        /* <DEDUP_REMOVED lines=21> */
.L_x_160:
[----:B------:R-:W-:Y:S05]  /*9ad0*/  BSYNC B0 ;  /* 0x0000000000007941 */ /* 0x000fea0003800000 */
.L_x_159:
        /* <DEDUP_REMOVED lines=11> */
.L_x_158:
[----:B------:R-:W-:Y:S05]  /*9b90*/  BSYNC B1 ;  /* 0x0000000000017941 */ /* 0x000fea0003800000 */
.L_x_157:
        /* <DEDUP_REMOVED lines=21> */
.L_x_162:
        /* <DEDUP_REMOVED lines=71> */
.L_x_164:
[----:B------:R-:W-:Y:S05]  /*a160*/  BSYNC.RECONVERGENT B0 ;  /* 0x0000000000007941 */ /* 0x000fea0003800200 */
.L_x_163:
        /* <DEDUP_REMOVED lines=21> */
.L_x_168:
[----:B------:R-:W-:Y:S05]  /*a2c0*/  BSYNC B0 ;  /* 0x0000000000007941 */ /* 0x000fea0003800000 */
.L_x_167:
        /* <DEDUP_REMOVED lines=11> */
.L_x_166:
[----:B------:R-:W-:Y:S05]  /*a380*/  BSYNC B1 ;  /* 0x0000000000017941 */ /* 0x000fea0003800000 */
.L_x_165:
        /* <DEDUP_REMOVED lines=21> */
.L_x_170:
        /* <DEDUP_REMOVED lines=71> */
.L_x_172:
[----:B------:R-:W-:Y:S05]  /*a950*/  BSYNC.RECONVERGENT B0 ;  /* 0x0000000000007941 */ /* 0x000fea0003800200 */
.L_x_171:
        /* <DEDUP_REMOVED lines=21> */
.L_x_176:
[----:B------:R-:W-:Y:S05]  /*aab0*/  BSYNC B0 ;  /* 0x0000000000007941 */ /* 0x000fea0003800000 */
.L_x_175:
[----:B------:R-:W-:Y:S11]  /*aac0*/  ISETP.NE.AND P0, PT, R75, RZ, PT ;  /* 0x000000ff4b00720c */ /* 0x000ff60003f05270 */
[----:B------:R-:W-:Y:S02]  /*aad0*/  @!UPT UIADD3 URZ, UPT, UPT, URZ, URZ, URZ ;  /* 0x000000fffffff290 */ /* 0x000fe4000fffe0ff */
[----:B------:R2:W4:Y:S04]  /*aae0*/  @P0 LDS.128 R32, [R4] ;  /* 0x0000000004200984 */ /* 0x0005280000000c00 */
[----:B------:R2:W1:Y:S04]  /*aaf0*/  @P0 LDS.128 R36, [R3+0x10] ;  /* 0x0000100003240984 */ /* 0x0004680000000c00 */
[----:B------:R2:W1:Y:S04]  /*ab00*/  @P0 LDS.128 R40, [R2+0x20] ;  /* 0x0000200002280984 */ /* 0x0004680000000c00 */
[----:B------:R2:W1:Y:S02]  /*ab10*/  @P0 LDS.128 R44, [R73+0x30] ;  /* 0x00003000492c0984 */ /* 0x0004640000000c00 */
.L_x_174:
[----:B------:R-:W-:Y:S05]  /*ab20*/  BSYNC B1 ;  /* 0x0000000000017941 */ /* 0x000fea0003800000 */
.L_x_173:
        /* <DEDUP_REMOVED lines=21> */
.L_x_178:
[----:B------:R-:W-:Y:S01]  /*ac80*/  ISETP.NE.AND P0, PT, R66, RZ, PT ;  /* 0x000000ff4200720c */ /* 0x000fe20003f05270 */
[----:B------:R-:W-:Y:S05]  /*ac90*/  WARPSYNC.ALL ;  /* 0x0000000000007948 */ /* 0x000fea0003800000 */
[----:B------:R-:W-:Y:S01]  /*aca0*/  R2UR UR4, R25 ;  /* 0x00000000190472ca */ /* 0x000fe200000e0000 */
[----:B------:R-:W-:Y:S01]  /*acb0*/  BSSY.RECONVERGENT B0, `(.L_x_179) ;  /* 0x0000040000007945 */ /* 0x000fe20003800200 */
[----:B------:R-:W-:Y:S04]  /*acc0*/  IADD3 R72, PT, PT, R72, 0xd0, RZ ;  /* 0x000000d048487810 */ /* 0x000fe80007ffe0ff */
[----:B------:R-:W-:Y:S07]  /*acd0*/  LOP3.LUT R72, R72, 0xfefffff8, RZ, 0xc0, !PT ;  /* 0xfefffff848487812 */ /* 0x000fee00078ec0ff */
[----:B--2---:R-:W1:Y:S01]  /*ace0*/  LDTM.x16 R4, tmem[UR4+0x70] ;  /* 0x00007004000479ee */ /* 0x004e620008240000 */
[----:B------:R-:W-:Y:S01]  /*acf0*/  NOP ;  /* 0x0000000000007918 */ /* 0x000fe20000000000 */
[----:B-1----:R1:W-:Y:S01]  /*ad00*/  SYNCS.ARRIVE.TRANS64.RED.A1T0 RZ, [R72+URZ], RZ ;  /* 0x000000ff48ff79a7 */ /* 0x0023e200081004ff */
[C---:B------:R-:W-:Y:S01]  /*ad10*/  FMUL R0, R24.reuse, R4 ;  /* 0x0000000418007220 */ /* 0x040fe20000400000 */
        /* <DEDUP_REMOVED lines=57> */
.L_x_180:
[----:B------:R-:W-:Y:S05]  /*b0b0*/  BSYNC.RECONVERGENT B0 ;  /* 0x0000000000007941 */ /* 0x000fea0003800200 */
.L_x_179:
[----:B------:R-:W-:Y:S01]  /*b0c0*/  BAR.SYNC.DEFER_BLOCKING 0x1, 0x80 ;  /* 0x0042000000007b1d */ /* 0x000fe20000010000 */
[----:B------:R-:W-:Y:S01]  /*b0d0*/  UISETP.NE.AND UP0, UPT, UR52, -0x8, UPT ;  /* 0xfffffff83400788c */ /* 0x000fe2000bf05270 */
[----:B------:R-:W-:Y:S08]  /*b0e0*/  IADD3 R22, PT, PT, R22, 0x1, RZ ;  /* 0x0000000116167810 */ /* 0x000ff00007ffe0ff */
[----:B------:R-:W-:Y:S05]  /*b0f0*/  BRA.U !UP0, `(.L_x_181) ;  /* 0x0000000108287547 */ /* 0x000fea000b800000 */
[----:B------:R-:W-:Y:S01]  /*b100*/  ISETP.NE.AND P0, PT, R71, RZ, PT ;  /* 0x000000ff4700720c */ /* 0x000fe20003f05270 */
[----:B------:R-:W-:Y:S01]  /*b110*/  IMAD.U32 R2, RZ, RZ, UR47 ;  /* 0x0000002fff027e24 */ /* 0x000fe2000f8e00ff */
[----:B------:R-:W-:Y:S01]  /*b120*/  UIADD3 UR4, UPT, UPT, UR47, 0x1, URZ ;  /* 0x000000012f047890 */ /* 0x000fe2000fffe0ff */
[----:B------:R-:W-:Y:S03]  /*b130*/  IMAD.U32 R0, RZ, RZ, UR53 ;  /* 0x00000035ff007e24 */ /* 0x000fe6000f8e00ff */
[----:B------:R-:W-:Y:S04]  /*b140*/  UISETP.NE.AND UP0, UPT, UR4, 0x4, UPT ;  /* 0x000000040400788c */ /* 0x000fe8000bf05270 */
[----:B------:R-:W-:Y:S03]  /*b150*/  USEL UR47, UR4, URZ, UP0 ;  /* 0x000000ff042f7287 */ /* 0x000fe60008000000 */
[----:B------:R-:W-:Y:S05]  /*b160*/  @P0 LEA R2, R2, UR43, 0x3 ;  /* 0x0000002b02020c11 */ /* 0x000fea000f8e18ff */
[----:B------:R-:W-:Y:S05]  /*b170*/  @P0 VIADD R2, R2, 0x60 ;  /* 0x0000006002020836 */ /* 0x000fea0000000000 */
[----:B------:R-:W-:Y:S04]  /*b180*/  @P0 PRMT R0, R0, 0x654, R2 ;  /* 0x0000065400000816 */ /* 0x000fe80000000002 */
[----:B------:R2:W-:Y:S03]  /*b190*/  @P0 SYNCS.ARRIVE.TRANS64.RED.A1T0 RZ, [R0+URZ], RZ ;  /* 0x000000ff00ff09a7 */ /* 0x0005e600081004ff */
.L_x_181:
[----:B------:R-:W-:Y:S01]  /*b1a0*/  R2UR UR6, R70 ;  /* 0x00000000460672ca */ /* 0x000fe200000e0000 */
[----:B------:R-:W-:Y:S01]  /*b1b0*/  UIADD3 UR52, UPT, UPT, UR52, 0x8, URZ ;  /* 0x0000000834347890 */ /* 0x000fe2000fffe0ff */
[----:B------:R-:W-:Y:S02]  /*b1c0*/  R2UR UR5, R53 ;  /* 0x00000000350572ca */ /* 0x000fe400000e0000 */
[----:B------:R-:W-:Y:S02]  /*b1d0*/  R2UR UR4, R54 ;  /* 0x00000000360472ca */ /* 0x000fe400000e0000 */
[----:B------:R-:W-:Y:S02]  /*b1e0*/  R2UR UR36, R69 ;  /* 0x00000000452472ca */ /* 0x000fe400000e0000 */
[----:B------:R-:W-:Y:S02]  /*b1f0*/  ISETP.NE.AND P0, PT, R58, 0x2, PT ;  /* 0x000000023a00780c */ /* 0x000fe40003f05270 */
[----:B------:R-:W-:Y:S02]  /*b200*/  ISETP.NE.AND P1, PT, R22, 0x4, PT ;  /* 0x000000041600780c */ /* 0x000fe40003f25270 */
[----:B------:R-:W-:Y:S01]  /*b210*/  SEL R2, RZ, 0x1, P0 ;  /* 0x00000001ff027807 */ /* 0x000fe20000000000 */
[----:B------:R-:W-:Y:S01]  /*b220*/  UISETP.NE.AND UP0, UPT, UR6, URZ, UPT ;  /* 0x000000ff0600728c */ /* 0x000fe2000bf05270 */
[----:B--2---:R-:W-:Y:S01]  /*b230*/  SEL R0, RZ, 0x1, P1 ;  /* 0x00000001ff007807 */ /* 0x004fe20000800000 */
[----:B------:R-:W-:Y:S01]  /*b240*/  UIADD3 UR24, UPT, UPT, UR37, UR5, URZ ;  /* 0x0000000525187290 */ /* 0x000fe2000fffe0ff */
[----:B------:R-:W-:Y:S01]  /*b250*/  LOP3.LUT R60, R60, R2, RZ, 0x3c, !PT ;  /* 0x000000023c3c7212 */ /* 0x000fe200078e3cff */
[----:B------:R-:W-:Y:S01]  /*b260*/  UIADD3 UR20, UPT, UPT, UR38, UR4, URZ ;  /* 0x0000000426147290 */ /* 0x000fe2000fffe0ff */
[----:B------:R-:W-:Y:S02]  /*b270*/  LOP3.LUT R61, R61, R0, RZ, 0x3c, !PT ;  /* 0x000000003d3d7212 */ /* 0x000fe400078e3cff */
[----:B------:R-:W-:Y:S02]  /*b280*/  SEL R58, R58, RZ, P0 ;  /* 0x000000ff3a3a7207 */ /* 0x000fe40000000000 */
[----:B------:R-:W-:Y:S01]  /*b290*/  SEL R22, R22, RZ, P1 ;  /* 0x000000ff16167207 */ /* 0x000fe20000800000 */
[----:B------:R-:W-:Y:S06]  /*b2a0*/  BRA.U UP0, `(.L_x_182) ;  /* 0xffffffb1009c7547 */ /* 0x000fec000b83ffff */
[----:B------:R-:W-:-:S13]  /*b2b0*/  R2UR UR4, R55 ;  /* 0x00000000370472ca */ /* 0x000fda00000e0000 */
[----:B------:R-:W-:-:S09]  /*b2c0*/  UISETP.NE.AND UP0, UPT, UR4, URZ, UPT ;  /* 0x000000ff0400728c */ /* 0x000fd2000bf05270 */
[----:B------:R-:W-:Y:S05]  /*b2d0*/  BRA.U !UP0, `(.L_x_183) ;  /* 0x0000000108487547 */ /* 0x000fea000b800000 */
[----:B------:R-:W2:Y:S02]  /*b2e0*/  LDCU.64 UR4, c[0x0][0x890] ;  /* 0x00011200ff0477ac */ /* 0x000ea40008000a00 */
[----:B--2---:R-:W-:-:S04]  /*b2f0*/  UISETP.NE.U32.AND UP0, UPT, UR4, URZ, UPT ;  /* 0x000000ff0400728c */ /* 0x004fc8000bf05070 */
[----:B------:R-:W-:-:S09]  /*b300*/  UISETP.NE.AND.EX UP0, UPT, UR5, URZ, UPT, UP0 ;  /* 0x000000ff0500728c */ /* 0x000fd2000bf05300 */
[----:B------:R-:W-:Y:S05]  /*b310*/  BRA.U UP0, `(.L_x_184) ;  /* 0x00000001000c7547 */ /* 0x000fea000b800000 */
[----:B------:R-:W-:-:S13]  /*b320*/  FSETP.NEU.AND P0, PT, R27, RZ, PT ;  /* 0x000000ff1b00720b */ /* 0x000fda0003f0d000 */
[----:B------:R-:W-:Y:S05]  /*b330*/  @!P0 EXIT ;  /* 0x000000000000894d */ /* 0x000fea0003800000 */
[----:B------:R-:W-:Y:S05]  /*b340*/  BRA `(.L_x_183) ;  /* 0x00000000002c7947 */ /* 0x000fea0003800000 */
.L_x_184:
[----:B------:R-:W-:Y:S01]  /*b350*/  ISETP.NE.AND P0, PT, R57, RZ, PT ;  /* 0x000000ff3900720c */ /* 0x000fe20003f05270 */
[----:B------:R-:W-:-:S12]  /*b360*/  BSSY.RECONVERGENT B0, `(.L_x_183) ;  /* 0x0000009000007945 */ /* 0x000fd80003800200 */
[----:B------:R-:W-:Y:S05]  /*b370*/  @P0 BRA `(.L_x_185) ;  /* 0x0000000000140947 */ /* 0x000fea0003800000 */
[----:B------:R-:W2:Y:S02]  /*b380*/  LDCU.64 UR4, c[0x0][0x888] ;  /* 0x00011100ff0477ac */ /* 0x000ea40008000a00 */
[----:B--2---:R-:W-:-:S04]  /*b390*/  ISETP.NE.U32.AND P0, PT, RZ, UR4, PT ;  /* 0x00000004ff007c0c */ /* 0x004fc8000bf05070 */
[----:B------:R-:W-:-:S13]  /*b3a0*/  ISETP.NE.AND.EX P0, PT, RZ, UR5, PT, P0 ;  /* 0x00000005ff007c0c */ /* 0x000fda000bf05300 */
[----:B------:R-:W-:Y:S05]  /*b3b0*/  @!P0 EXIT ;  /* 0x000000000000894d */ /* 0x000fea0003800000 */
[----:B------:R-:W-:Y:S05]  /*b3c0*/  BRA `(.L_x_186) ;  /* 0x0000000000087947 */ /* 0x000fea0003800000 */
.L_x_185:
[----:B------:R-:W-:-:S13]  /*b3d0*/  FSETP.NEU.AND P0, PT, R27, RZ, PT ;  /* 0x000000ff1b00720b */ /* 0x000fda0003f0d000 */
[----:B------:R-:W-:Y:S05]  /*b3e0*/  @!P0 EXIT ;  /* 0x000000000000894d */ /* 0x000fea0003800000 */
.L_x_186:
[----:B------:R-:W-:Y:S05]  /*b3f0*/  BSYNC.RECONVERGENT B0 ;  /* 0x0000000000007941 */ /* 0x000fea0003800200 */
.L_x_183:
[----:B------:R-:W-:Y:S01]  /*b400*/  ULEA UR4, UR47, UR43, 0x3 ;  /* 0x0000002b2f047291 */ /* 0x000fe2000f8e18ff */
[----:B------:R-:W-:-:S04]  /*b410*/  DEPBAR.LE SB0, 0x0 ;  /* 0x000080000000791a */ /* 0x000fc80000000000 */
[----:B------:R-:W-:-:S04]  /*b420*/  UIADD3 UR4, UPT, UPT, UR4, 0x60, URZ ;  /* 0x0000006004047890 */ /* 0x000fc8000fffe0ff */
[----:B------:R-:W-:-:S09]  /*b430*/  UPRMT UR4, UR53, 0x654, UR4 ;  /* 0x0000065435047896 */ /* 0x000fd20008000004 */
[----:B------:R-:W-:Y:S01]  /*b440*/  SYNCS.ARRIVE.TRANS64.RED.A1T0 RZ, [UR4], RZ ;  /* 0x000000ffffff79a7 */ /* 0x000fe20008100404 */
[----:B------:R-:W-:Y:S05]  /*b450*/  EXIT ;  /* 0x000000000000794d */ /* 0x000fea0003800000 */
.L_x_24:
[----:B--2---:R2:W3:Y:S02]  /*b460*/  SYNCS.PHASECHK.TRANS64.TRYWAIT P0, [R0+URZ+0x100], R2 ;  /* 0x00010002000075a7 */ /* 0x0044e400080011ff */
[----:B---3--:R-:W-:Y:S05]  /*b470*/  @!P0 NANOSLEEP.SYNCS 0x989680 ;  /* 0x009896800000895d */ /* 0x008fea0003900000 */
[----:B------:R-:W3:Y:S02]  /*b480*/  @!P0 SYNCS.PHASECHK.TRANS64 P0, [R0+URZ+0x100], R2 ;  /* 0x00010002000085a7 */ /* 0x000ee400080010ff */
[----:B---3--:R-:W-:Y:S05]  /*b490*/  @!P0 BRA `(.L_x_24) ;  /* 0xfffffffc00f08947 */ /* 0x008fea000383ffff */
[----:B------:R-:W-:Y:S05]  /*b4a0*/  BRA `(.L_x_187) ;  /* 0xffffff6400707947 */ /* 0x000fea000383ffff */
.L_x_27:
[----:B-1----:R-:W-:-:S07]  /*b4b0*/  MOV R0, UR33 ;  /* 0x0000002100007c02 */ /* 0x002fce0008000f00 */
.L_x_188:
[----:B-1----:R1:W2:Y:S02]  /*b4c0*/  SYNCS.PHASECHK.TRANS64.TRYWAIT P0, [R0+URZ+0x20], R3 ;  /* 0x00002003000075a7 */ /* 0x0022a400080011ff */
[----:B--2---:R-:W-:Y:S05]  /*b4d0*/  @!P0 NANOSLEEP.SYNCS 0x989680 ;  /* 0x009896800000895d */ /* 0x004fea0003900000 */
[----:B------:R-:W2:Y:S02]  /*b4e0*/  @!P0 SYNCS.PHASECHK.TRANS64 P0, [R0+URZ+0x20], R3 ;  /* 0x00002003000085a7 */ /* 0x000ea400080010ff */
[----:B--2---:R-:W-:Y:S05]  /*b4f0*/  @!P0 BRA `(.L_x_188) ;  /* 0xfffffffc00f08947 */ /* 0x004fea000383ffff */
[----:B------:R-:W-:Y:S05]  /*b500*/  BRA `(.L_x_26) ;  /* 0xffffff6400c87947 */ /* 0x000fea000383ffff */
.L_x_34:
[----:B-1----:R-:W-:-:S07]  /*b510*/  MOV R0, UR7 ;  /* 0x0000000700007c02 */ /* 0x002fce0008000f00 */
.L_x_189:
[----:B-1----:R1:W2:Y:S02]  /*b520*/  SYNCS.PHASECHK.TRANS64.TRYWAIT P0, [R0+URZ+0x20], R3 ;  /* 0x00002003000075a7 */ /* 0x0022a400080011ff */
[----:B--2---:R-:W-:Y:S05]  /*b530*/  @!P0 NANOSLEEP.SYNCS 0x989680 ;  /* 0x009896800000895d */ /* 0x004fea0003900000 */
[----:B------:R-:W2:Y:S02]  /*b540*/  @!P0 SYNCS.PHASECHK.TRANS64 P0, [R0+URZ+0x20], R3 ;  /* 0x00002003000085a7 */ /* 0x000ea400080010ff */
[----:B--2---:R-:W-:Y:S05]  /*b550*/  @!P0 BRA `(.L_x_189) ;  /* 0xfffffffc00f08947 */ /* 0x004fea000383ffff */
[----:B------:R-:W-:Y:S05]  /*b560*/  BRA `(.L_x_33) ;  /* 0xffffff6800bc7947 */ /* 0x000fea000383ffff */
.L_x_41:
[----:B-1----:R1:W2:Y:S02]  /*b570*/  SYNCS.PHASECHK.TRANS64.TRYWAIT P0, [R3+URZ+0x90], R0 ;  /* 0x00009000030075a7 */ /* 0x0022a400080011ff */
[----:B--2---:R-:W-:Y:S05]  /*b580*/  @!P0 NANOSLEEP.SYNCS 0x989680 ;  /* 0x009896800000895d */ /* 0x004fea0003900000 */
[----:B------:R-:W2:Y:S02]  /*b590*/  @!P0 SYNCS.PHASECHK.TRANS64 P0, [R3+URZ+0x90], R0 ;  /* 0x00009000030085a7 */ /* 0x000ea400080010ff */
[----:B--2---:R-:W-:Y:S05]  /*b5a0*/  @!P0 BRA `(.L_x_41) ;  /* 0xfffffffc00f08947 */ /* 0x004fea000383ffff */
[----:B------:R-:W-:Y:S05]  /*b5b0*/  BRA `(.L_x_190) ;  /* 0xffffff6c00a47947 */ /* 0x000fea000383ffff */
.L_x_45:
[----:B------:R-:W-:-:S07]  /*b5c0*/  MOV R0, UR4 ;  /* 0x0000000400007c02 */ /* 0x000fce0008000f00 */
.L_x_191:
[----:B-1----:R1:W2:Y:S02]  /*b5d0*/  SYNCS.PHASECHK.TRANS64.TRYWAIT P0, [R0+URZ], R2 ;  /* 0x00000002000075a7 */ /* 0x0022a400080011ff */
[----:B--2---:R-:W-:Y:S05]  /*b5e0*/  @!P0 NANOSLEEP.SYNCS 0x989680 ;  /* 0x009896800000895d */ /* 0x004fea0003900000 */
[----:B------:R-:W2:Y:S02]  /*b5f0*/  @!P0 SYNCS.PHASECHK.TRANS64 P0, [R0+URZ], R2 ;  /* 0x00000002000085a7 */ /* 0x000ea400080010ff */
[----:B--2---:R-:W-:Y:S05]  /*b600*/  @!P0 BRA `(.L_x_191) ;  /* 0xfffffffc00f08947 */ /* 0x004fea000383ffff */
[----:B------:R-:W-:Y:S05]  /*b610*/  BRA `(.L_x_192) ;  /* 0xffffff7400507947 */ /* 0x000fea000383ffff */
.L_x_46:
[----:B------:R-:W-:-:S07]  /*b620*/  MOV R0, UR5 ;  /* 0x0000000500007c02 */ /* 0x000fce0008000f00 */
.L_x_193:
[----:B-1----:R1:W2:Y:S02]  /*b630*/  SYNCS.PHASECHK.TRANS64.TRYWAIT P0, [R0+URZ], R3 ;  /* 0x00000003000075a7 */ /* 0x0022a400080011ff */
[----:B--2---:R-:W-:Y:S05]  /*b640*/  @!P0 NANOSLEEP.SYNCS 0x989680 ;  /* 0x009896800000895d */ /* 0x004fea0003900000 */
[----:B------:R-:W2:Y:S02]  /*b650*/  @!P0 SYNCS.PHASECHK.TRANS64 P0, [R0+URZ], R3 ;  /* 0x00000003000085a7 */ /* 0x000ea400080010ff */
[----:B--2---:R-:W-:Y:S05]  /*b660*/  @!P0 BRA `(.L_x_193) ;  /* 0xfffffffc00f08947 */ /* 0x004fea000383ffff */
[----:B------:R-:W-:Y:S05]  /*b670*/  BRA `(.L_x_194) ;  /* 0xffffff74005c7947 */ /* 0x000fea000383ffff */
.L_x_47:
[----:B------:R-:W-:-:S07]  /*b680*/  MOV R0, UR5 ;  /* 0x0000000500007c02 */ /* 0x000fce0008000f00 */
.L_x_195:
[----:B-1----:R1:W2:Y:S02]  /*b690*/  SYNCS.PHASECHK.TRANS64.TRYWAIT P0, [R0+URZ], R3 ;  /* 0x00000003000075a7 */ /* 0x0022a400080011ff */
[----:B--2---:R-:W-:Y:S05]  /*b6a0*/  @!P0 NANOSLEEP.SYNCS 0x989680 ;  /* 0x009896800000895d */ /* 0x004fea0003900000 */
[----:B------:R-:W2:Y:S02]  /*b6b0*/  @!P0 SYNCS.PHASECHK.TRANS64 P0, [R0+URZ], R3 ;  /* 0x00000003000085a7 */ /* 0x000ea400080010ff */
[----:B--2---:R-:W-:Y:S05]  /*b6c0*/  @!P0 BRA `(.L_x_195) ;  /* 0xfffffffc00f08947 */ /* 0x004fea000383ffff */
[----:B------:R-:W-:Y:S05]  /*b6d0*/  BRA `(.L_x_196) ;  /* 0xffffff7400687947 */ /* 0x000fea000383ffff */
.L_x_50:
[----:B-1----:R1:W2:Y:S02]  /*b6e0*/  SYNCS.PHASECHK.TRANS64.TRYWAIT P0, [R0+URZ+0xf0], R4 ;  /* 0x0000f004000075a7 */ /* 0x0022a400080011ff */
[----:B--2---:R-:W-:Y:S05]  /*b6f0*/  @!P0 NANOSLEEP.SYNCS 0x989680 ;  /* 0x009896800000895d */ /* 0x004fea0003900000 */
[----:B------:R-:W2:Y:S02]  /*b700*/  @!P0 SYNCS.PHASECHK.TRANS64 P0, [R0+URZ+0xf0], R4 ;  /* 0x0000f004000085a7 */ /* 0x000ea400080010ff */
[----:B--2---:R-:W-:Y:S05]  /*b710*/  @!P0 BRA `(.L_x_50) ;  /* 0xfffffffc00f08947 */ /* 0x004fea000383ffff */
[----:B------:R-:W-:Y:S05]  /*b720*/  BRA `(.L_x_197) ;  /* 0xffffff7400c47947 */ /* 0x000fea000383ffff */
.L_x_51:
[----:B------:R-:W-:-:S07]  /*b730*/  MOV R0, UR4 ;  /* 0x0000000400007c02 */ /* 0x000fce0008000f00 */
.L_x_198:
[----:B-1----:R1:W2:Y:S02]  /*b740*/  SYNCS.PHASECHK.TRANS64.TRYWAIT P0, [R0+URZ+0xa0], R5 ;  /* 0x0000a005000075a7 */ /* 0x0022a400080011ff */
[----:B--2---:R-:W-:Y:S05]  /*b750*/  @!P0 NANOSLEEP.SYNCS 0x989680 ;  /* 0x009896800000895d */ /* 0x004fea0003900000 */
[----:B------:R-:W2:Y:S02]  /*b760*/  @!P0 SYNCS.PHASECHK.TRANS64 P0, [R0+URZ+0xa0], R5 ;  /* 0x0000a005000085a7 */ /* 0x000ea400080010ff */
[----:B--2---:R-:W-:Y:S05]  /*b770*/  @!P0 BRA `(.L_x_198) ;  /* 0xfffffffc00f08947 */ /* 0x004fea000383ffff */
[----:B------:R-:W-:Y:S05]  /*b780*/  BRA `(.L_x_199) ;  /* 0xffffff7400d47947 */ /* 0x000fea000383ffff */
.L_x_52:
[----:B-1----:R1:W2:Y:S02]  /*b790*/  SYNCS.PHASECHK.TRANS64.TRYWAIT P1, [R0+URZ+0x90], R4 ;  /* 0x00009004000075a7 */ /* 0x0022a400080211ff */
[----:B--2---:R-:W-:Y:S05]  /*b7a0*/  @!P1 NANOSLEEP.SYNCS 0x989680 ;  /* 0x009896800000995d */ /* 0x004fea0003900000 */
[----:B------:R-:W2:Y:S02]  /*b7b0*/  @!P1 SYNCS.PHASECHK.TRANS64 P1, [R0+URZ+0x90], R4 ;  /* 0x00009004000095a7 */ /* 0x000ea400080210ff */
[----:B--2---:R-:W-:Y:S05]  /*b7c0*/  @!P1 BRA `(.L_x_52) ;  /* 0xfffffffc00f09947 */ /* 0x004fea000383ffff */
[----:B------:R-:W-:Y:S05]  /*b7d0*/  BRA `(.L_x_200) ;  /* 0xffffff7800047947 */ /* 0x000fea000383ffff */
.L_x_55:
[----:B------:R-:W-:-:S07]  /*b7e0*/  MOV R0, UR4 ;  /* 0x0000000400007c02 */ /* 0x000fce0008000f00 */
.L_x_201:
[----:B-1----:R1:W2:Y:S02]  /*b7f0*/  SYNCS.PHASECHK.TRANS64.TRYWAIT P0, [R0+URZ+0xa0], R2 ;  /* 0x0000a002000075a7 */ /* 0x0022a400080011ff */
[----:B--2---:R-:W-:Y:S05]  /*b800*/  @!P0 NANOSLEEP.SYNCS 0x989680 ;  /* 0x009896800000895d */ /* 0x004fea0003900000 */
[----:B------:R-:W2:Y:S02]  /*b810*/  @!P0 SYNCS.PHASECHK.TRANS64 P0, [R0+URZ+0xa0], R2 ;  /* 0x0000a002000085a7 */ /* 0x000ea400080010ff */
[----:B--2---:R-:W-:Y:S05]  /*b820*/  @!P0 BRA `(.L_x_201) ;  /* 0xfffffffc00f08947 */ /* 0x004fea000383ffff */
[----:B------:R-:W-:Y:S05]  /*b830*/  BRA `(.L_x_54) ;  /* 0xffffff7800587947 */ /* 0x000fea000383ffff */
.L_x_64:
[----:B-1----:R-:W-:-:S04]  /*b840*/  MOV R5, UR5 ;  /* 0x0000000500057c02 */ /* 0x002fc80008000f00 */
[----:B------:R1:W2:Y:S03]  /*b850*/  SYNCS.PHASECHK.TRANS64.TRYWAIT P0, [R5+URZ+0x8], R6 ;  /* 0x00000806050075a7 */ /* 0x0002a600080011ff */
[----:B--2---:R-:W-:Y:S05]  /*b860*/  @!P0 NANOSLEEP.SYNCS 0x989680 ;  /* 0x009896800000895d */ /* 0x004fea0003900000 */
[----:B------:R-:W2:Y:S02]  /*b870*/  @!P0 SYNCS.PHASECHK.TRANS64 P0, [R5+URZ+0x8], R6 ;  /* 0x00000806050085a7 */ /* 0x000ea400080010ff */
[----:B--2---:R-:W-:Y:S05]  /*b880*/  @!P0 BRA `(.L_x_64) ;  /* 0xfffffffc00ec8947 */ /* 0x004fea000383ffff */
[----:B------:R-:W-:Y:S05]  /*b890*/  BRA `(.L_x_63) ;  /* 0xffffff7c000c7947 */ /* 0x000fea000383ffff */
.L_x_66:
[----:B------:R-:W-:Y:S01]  /*b8a0*/  BSSY B0, `(.L_x_202) ;  /* 0x0000006000007945 */ /* 0x000fe20003800000 */
[----:B------:R-:W-:-:S07]  /*b8b0*/  MOV R15, 0xffffffff ;  /* 0xffffffff000f7802 */ /* 0x000fce0000000f00 */
[----:B-1---5:R-:W-:Y:S05]  /*b8c0*/  WARPSYNC.COLLECTIVE R15, `(.L_x_203) ;  /* 0x000000000f0c7348 */ /* 0x022fea0003c00000 */
[----:B------:R-:W-:Y:S02]  /*b8d0*/  ELECT P6, UR79, PT ;  /* 0x00000000004f782f */ /* 0x000fe400038c0000 */
[----:B------:R-:W-:Y:S01]  /*b8e0*/  MOV R14, UR79 ;  /* 0x0000004f000e7c02 */ /* 0x000fe20008000f00 */
[----:B-1---5:R-:W-:Y:S10]  /*b8f0*/  ENDCOLLECTIVE ;  /* 0x000000000000791b */ /* 0x022ff40003800000 */
.L_x_203:
[----:B------:R-:W-:Y:S05]  /*b900*/  BSYNC B0 ;  /* 0x0000000000007941 */ /* 0x000fea0003800000 */
.L_x_202:
[----:B------:R-:W-:Y:S01]  /*b910*/  PLOP3.LUT P0, PT, P6, PT, PT, 0x80, 0x8 ;  /* 0x000000000008781c */ /* 0x000fe2000370f070 */
[----:B------:R-:W-:-:S12]  /*b920*/  BRA `(.L_x_204) ;  /* 0xffffff7c00387947 */ /* 0x000fd8000383ffff */
.L_x_68:
[----:B-1----:R-:W-:-:S04]  /*b930*/  MOV R3, UR5 ;  /* 0x0000000500037c02 */ /* 0x002fc80008000f00 */
[----:B------:R1:W2:Y:S03]  /*b940*/  SYNCS.PHASECHK.TRANS64.TRYWAIT P0, [R3+URZ+0x8], R4 ;  /* 0x00000804030075a7 */ /* 0x0002a600080011ff */
[----:B--2---:R-:W-:Y:S05]  /*b950*/  @!P0 NANOSLEEP.SYNCS 0x989680 ;  /* 0x009896800000895d */ /* 0x004fea0003900000 */
[----:B------:R-:W2:Y:S02]  /*b960*/  @!P0 SYNCS.PHASECHK.TRANS64 P0, [R3+URZ+0x8], R4 ;  /* 0x00000804030085a7 */ /* 0x000ea400080010ff */
[----:B--2---:R-:W-:Y:S05]  /*b970*/  @!P0 BRA `(.L_x_68) ;  /* 0xfffffffc00ec8947 */ /* 0x004fea000383ffff */
[----:B------:R-:W-:Y:S05]  /*b980*/  BRA `(.L_x_67) ;  /* 0xffffff7c003c7947 */ /* 0x000fea000383ffff */
.L_x_69:
[----:B-1----:R1:W2:Y:S02]  /*b990*/  SYNCS.PHASECHK.TRANS64.TRYWAIT P0, [R0+URZ+0x90], R4 ;  /* 0x00009004000075a7 */ /* 0x0022a400080011ff */
[----:B--2---:R-:W-:Y:S05]  /*b9a0*/  @!P0 NANOSLEEP.SYNCS 0x989680 ;  /* 0x009896800000895d */ /* 0x004fea0003900000 */
[----:B------:R-:W2:Y:S02]  /*b9b0*/  @!P0 SYNCS.PHASECHK.TRANS64 P0, [R0+URZ+0x90], R4 ;  /* 0x00009004000085a7 */ /* 0x000ea400080010ff */
[----:B--2---:R-:W-:Y:S05]  /*b9c0*/  @!P0 BRA `(.L_x_69) ;  /* 0xfffffffc00f08947 */ /* 0x004fea000383ffff */
[----:B------:R-:W-:Y:S05]  /*b9d0*/  BRA `(.L_x_205) ;  /* 0xffffff8000487947 */ /* 0x000fea000383ffff */
.L_x_71:
[----:B------:R-:W-:-:S07]  /*b9e0*/  MOV R0, UR46 ;  /* 0x0000002e00007c02 */ /* 0x000fce0008000f00 */
.L_x_206:
[----:B-1----:R1:W2:Y:S02]  /*b9f0*/  SYNCS.PHASECHK.TRANS64.TRYWAIT P0, [R0+URZ+0xd0], R4 ;  /* 0x0000d004000075a7 */ /* 0x0022a400080011ff */
[----:B--2---:R-:W-:Y:S05]  /*ba00*/  @!P0 NANOSLEEP.SYNCS 0x989680 ;  /* 0x009896800000895d */ /* 0x004fea0003900000 */
[----:B------:R-:W2:Y:S02]  /*ba10*/  @!P0 SYNCS.PHASECHK.TRANS64 P0, [R0+URZ+0xd0], R4 ;  /* 0x0000d004000085a7 */ /* 0x000ea400080010ff */
[----:B--2---:R-:W-:Y:S05]  /*ba20*/  @!P0 BRA `(.L_x_206) ;  /* 0xfffffffc00f08947 */ /* 0x004fea000383ffff */
[----:B------:R-:W-:Y:S05]  /*ba30*/  BRA `(.L_x_207) ;  /* 0xffffff8000947947 */ /* 0x000fea000383ffff */
.L_x_74:
[----:B------:R-:W-:Y:S07]  /*ba40*/  MOV R0, UR7 ;  /* 0x0000000700007c02 */ /* 0x000fee0008000f00 */
.L_x_208:
[----:B-1----:R1:W2:Y:S02]  /*ba50*/  SYNCS.PHASECHK.TRANS64.TRYWAIT P0, [R0+URZ], R4 ;  /* 0x00000004000075a7 */ /* 0x0022a400080011ff */
[----:B--2---:R-:W-:Y:S05]  /*ba60*/  @!P0 NANOSLEEP.SYNCS 0x989680 ;  /* 0x009896800000895d */ /* 0x004fea0003900000 */
[----:B------:R-:W2:Y:S02]  /*ba70*/  @!P0 SYNCS.PHASECHK.TRANS64 P0, [R0+URZ], R4 ;  /* 0x00000004000085a7 */ /* 0x000ea400080010ff */
[----:B--2---:R-:W-:Y:S05]  /*ba80*/  @!P0 BRA `(.L_x_208) ;  /* 0xfffffffc00f08947 */ /* 0x004fea000383ffff */
[----:B------:R-:W-:Y:S05]  /*ba90*/  BRA `(.L_x_73) ;  /* 0xffffff8000a87947 */ /* 0x000fea000383ffff */
.L_x_78:
[----:B-1----:R-:W-:-:S07]  /*baa0*/  MOV R0, UR4 ;  /* 0x0000000400007c02 */ /* 0x002fce0008000f00 */
.L_x_209:
[----:B-1----:R1:W2:Y:S02]  /*bab0*/  SYNCS.PHASECHK.TRANS64.TRYWAIT P0, [R0+URZ], R2 ;  /* 0x00000002000075a7 */ /* 0x0022a400080011ff */
[----:B--2---:R-:W-:Y:S05]  /*bac0*/  @!P0 NANOSLEEP.SYNCS 0x989680 ;  /* 0x009896800000895d */ /* 0x004fea0003900000 */
[----:B------:R-:W2:Y:S02]  /*bad0*/  @!P0 SYNCS.PHASECHK.TRANS64 P0, [R0+URZ], R2 ;  /* 0x00000002000085a7 */ /* 0x000ea400080010ff */
[----:B--2---:R-:W-:Y:S05]  /*bae0*/  @!P0 BRA `(.L_x_209) ;  /* 0xfffffffc00f08947 */ /* 0x004fea000383ffff */
[----:B------:R-:W-:Y:S05]  /*baf0*/  BRA `(.L_x_210) ;  /* 0xffffff8400ec7947 */ /* 0x000fea000383ffff */
.L_x_79:
[----:B------:R-:W-:-:S07]  /*bb00*/  MOV R0, UR5 ;  /* 0x0000000500007c02 */ /* 0x000fce0008000f00 */
.L_x_211:
[----:B-1----:R1:W2:Y:S02]  /*bb10*/  SYNCS.PHASECHK.TRANS64.TRYWAIT P0, [R0+URZ], R3 ;  /* 0x00000003000075a7 */ /* 0x0022a400080011ff */
[----:B--2---:R-:W-:Y:S05]  /*bb20*/  @!P0 NANOSLEEP.SYNCS 0x989680 ;  /* 0x009896800000895d */ /* 0x004fea0003900000 */
[----:B------:R-:W2:Y:S02]  /*bb30*/  @!P0 SYNCS.PHASECHK.TRANS64 P0, [R0+URZ], R3 ;  /* 0x00000003000085a7 */ /* 0x000ea400080010ff */
[----:B--2---:R-:W-:Y:S05]  /*bb40*/  @!P0 BRA `(.L_x_211) ;  /* 0xfffffffc00f08947 */ /* 0x004fea000383ffff */
[----:B------:R-:W-:Y:S05]  /*bb50*/  BRA `(.L_x_212) ;  /* 0xffffff8400f87947 */ /* 0x000fea000383ffff */
.L_x_80:
[----:B------:R-:W-:-:S07]  /*bb60*/  MOV R0, UR5 ;  /* 0x0000000500007c02 */ /* 0x000fce0008000f00 */
.L_x_213:
[----:B-1----:R1:W2:Y:S02]  /*bb70*/  SYNCS.PHASECHK.TRANS64.TRYWAIT P0, [R0+URZ], R3 ;  /* 0x00000003000075a7 */ /* 0x0022a400080011ff */
[----:B--2---:R-:W-:Y:S05]  /*bb80*/  @!P0 NANOSLEEP.SYNCS 0x989680 ;  /* 0x009896800000895d */ /* 0x004fea0003900000 */
[----:B------:R-:W2:Y:S02]  /*bb90*/  @!P0 SYNCS.PHASECHK.TRANS64 P0, [R0+URZ], R3 ;  /* 0x00000003000085a7 */ /* 0x000ea400080010ff */
[----:B--2---:R-:W-:Y:S05]  /*bba0*/  @!P0 BRA `(.L_x_213) ;  /* 0xfffffffc00f08947 */ /* 0x004fea000383ffff */
[----:B------:R-:W-:Y:S05]  /*bbb0*/  BRA `(.L_x_214) ;  /* 0xffffff8800047947 */ /* 0x000fea000383ffff */
.L_x_83:
[----:B------:R-:W-:-:S07]  /*bbc0*/  MOV R0, UR41 ;  /* 0x0000002900007c02 */ /* 0x000fce0008000f00 */
.L_x_215:
[----:B-1----:R1:W2:Y:S02]  /*bbd0*/  SYNCS.PHASECHK.TRANS64.TRYWAIT P1, [R0+URZ+0x110], R2 ;  /* 0x00011002000075a7 */ /* 0x0022a400080211ff */
[----:B--2---:R-:W-:Y:S05]  /*bbe0*/  @!P1 NANOSLEEP.SYNCS 0x989680 ;  /* 0x009896800000995d */ /* 0x004fea0003900000 */
[----:B------:R-:W2:Y:S02]  /*bbf0*/  @!P1 SYNCS.PHASECHK.TRANS64 P1, [R0+URZ+0x110], R2 ;  /* 0x00011002000095a7 */ /* 0x000ea400080210ff */
[----:B--2---:R-:W-:Y:S05]  /*bc00*/  @!P1 BRA `(.L_x_215) ;  /* 0xfffffffc00f09947 */ /* 0x004fea000383ffff */
[----:B------:R-:W-:Y:S05]  /*bc10*/  BRA `(.L_x_216) ;  /* 0xffffff8800507947 */ /* 0x000fea000383ffff */
.L_x_88:
[----:B--2---:R2:W3:Y:S02]  /*bc20*/  SYNCS.PHASECHK.TRANS64.TRYWAIT P0, [R12+URZ+0x90], R0 ;  /* 0x000090000c0075a7 */ /* 0x0044e400080011ff */
[----:B---3--:R-:W-:Y:S05]  /*bc30*/  @!P0 NANOSLEEP.SYNCS 0x989680 ;  /* 0x009896800000895d */ /* 0x008fea0003900000 */
[----:B------:R-:W3:Y:S02]  /*bc40*/  @!P0 SYNCS.PHASECHK.TRANS64 P0, [R12+URZ+0x90], R0 ;  /* 0x000090000c0085a7 */ /* 0x000ee400080010ff */
[----:B---3--:R-:W-:Y:S05]  /*bc50*/  @!P0 BRA `(.L_x_88) ;  /* 0xfffffffc00f08947 */ /* 0x008fea000383ffff */
[----:B------:R-:W-:Y:S05]  /*bc60*/  BRA `(.L_x_217) ;  /* 0xffffff8c00707947 */ /* 0x000fea000383ffff */
.L_x_91:
[----:B-1----:R-:W-:Y:S07]  /*bc70*/  MOV R0, UR21 ;  /* 0x0000001500007c02 */ /* 0x002fee0008000f00 */
.L_x_218:
[----:B-1----:R1:W2:Y:S02]  /*bc80*/  SYNCS.PHASECHK.TRANS64.TRYWAIT P2, [R0+URZ+0x88], R6 ;  /* 0x00008806000075a7 */ /* 0x0022a400080411ff */
[----:B--2---:R-:W-:Y:S05]  /*bc90*/  @!P2 NANOSLEEP.SYNCS 0x989680 ;  /* 0x009896800000a95d */ /* 0x004fea0003900000 */
[----:B------:R-:W2:Y:S02]  /*bca0*/  @!P2 SYNCS.PHASECHK.TRANS64 P2, [R0+URZ+0x88], R6 ;  /* 0x000088060000a5a7 */ /* 0x000ea400080410ff */
[----:B--2---:R-:W-:Y:S05]  /*bcb0*/  @!P2 BRA `(.L_x_218) ;  /* 0xfffffffc00f0a947 */ /* 0x004fea000383ffff */
[----:B------:R-:W-:Y:S05]  /*bcc0*/  BRA `(.L_x_90) ;  /* 0xffffff9000dc7947 */ /* 0x000fea000383ffff */
.L_x_94:
[----:B------:R-:W-:Y:S07]  /*bcd0*/  MOV R0, UR21 ;  /* 0x0000001500007c02 */ /* 0x000fee0008000f00 */
.L_x_219:
[----:B-1----:R1:W2:Y:S02]  /*bce0*/  SYNCS.PHASECHK.TRANS64.TRYWAIT P0, [R0+URZ+0x60], R10 ;  /* 0x0000600a000075a7 */ /* 0x0022a400080011ff */
[----:B--2---:R-:W-:Y:S05]  /*bcf0*/  @!P0 NANOSLEEP.SYNCS 0x989680 ;  /* 0x009896800000895d */ /* 0x004fea0003900000 */
[----:B------:R-:W2:Y:S02]  /*bd00*/  @!P0 SYNCS.PHASECHK.TRANS64 P0, [R0+URZ+0x60], R10 ;  /* 0x0000600a000085a7 */ /* 0x000ea400080010ff */
[----:B--2---:R-:W-:Y:S05]  /*bd10*/  @!P0 BRA `(.L_x_219) ;  /* 0xfffffffc00f08947 */ /* 0x004fea000383ffff */
[----:B------:R-:W-:Y:S05]  /*bd20*/  BRA `(.L_x_220) ;  /* 0xffffff9400387947 */ /* 0x000fea000383ffff */
.L_x_95:
[----:B------:R-:W-:Y:S07]  /*bd30*/  MOV R0, UR21 ;  /* 0x0000001500007c02 */ /* 0x000fee0008000f00 */
.L_x_221:
[----:B-1----:R1:W2:Y:S02]  /*bd40*/  SYNCS.PHASECHK.TRANS64.TRYWAIT P0, [R0+URZ+0x68], R10 ;  /* 0x0000680a000075a7 */ /* 0x0022a400080011ff */
[----:B--2---:R-:W-:Y:S05]  /*bd50*/  @!P0 NANOSLEEP.SYNCS 0x989680 ;  /* 0x009896800000895d */ /* 0x004fea0003900000 */
[----:B------:R-:W2:Y:S02]  /*bd60*/  @!P0 SYNCS.PHASECHK.TRANS64 P0, [R0+URZ+0x68], R10 ;  /* 0x0000680a000085a7 */ /* 0x000ea400080010ff */
[----:B--2---:R-:W-:Y:S05]  /*bd70*/  @!P0 BRA `(.L_x_221) ;  /* 0xfffffffc00f08947 */ /* 0x004fea000383ffff */
[----:B------:R-:W-:Y:S05]  /*bd80*/  BRA `(.L_x_222) ;  /* 0xffffff9400907947 */ /* 0x000fea000383ffff */
.L_x_96:
[----:B------:R-:W-:Y:S07]  /*bd90*/  MOV R0, UR21 ;  /* 0x0000001500007c02 */ /* 0x000fee0008000f00 */
.L_x_223:
[----:B-1----:R1:W2:Y:S02]  /*bda0*/  SYNCS.PHASECHK.TRANS64.TRYWAIT P0, [R0+URZ+0x70], R10 ;  /* 0x0000700a000075a7 */ /* 0x0022a400080011ff */
[----:B--2---:R-:W-:Y:S05]  /*bdb0*/  @!P0 NANOSLEEP.SYNCS 0x989680 ;  /* 0x009896800000895d */ /* 0x004fea0003900000 */
[----:B------:R-:W2:Y:S02]  /*bdc0*/  @!P0 SYNCS.PHASECHK.TRANS64 P0, [R0+URZ+0x70], R10 ;  /* 0x0000700a000085a7 */ /* 0x000ea400080010ff */
[----:B--2---:R-:W-:Y:S05]  /*bdd0*/  @!P0 BRA `(.L_x_223) ;  /* 0xfffffffc00f08947 */ /* 0x004fea000383ffff */
[----:B------:R-:W-:Y:S05]  /*bde0*/  BRA `(.L_x_224) ;  /* 0xffffff9400f07947 */ /* 0x000fea000383ffff */
.L_x_97:
[----:B------:R-:W-:Y:S07]  /*bdf0*/  MOV R0, UR21 ;  /* 0x0000001500007c02 */ /* 0x000fee0008000f00 */
.L_x_225:
[----:B-1----:R1:W2:Y:S02]  /*be00*/  SYNCS.PHASECHK.TRANS64.TRYWAIT P0, [R0+URZ+0x78], R10 ;  /* 0x0000780a000075a7 */ /* 0x0022a400080011ff */
[----:B--2---:R-:W-:Y:S05]  /*be10*/  @!P0 NANOSLEEP.SYNCS 0x989680 ;  /* 0x009896800000895d */ /* 0x004fea0003900000 */
[----:B------:R-:W2:Y:S02]  /*be20*/  @!P0 SYNCS.PHASECHK.TRANS64 P0, [R0+URZ+0x78], R10 ;  /* 0x0000780a000085a7 */ /* 0x000ea400080010ff */
[----:B--2---:R-:W-:Y:S05]  /*be30*/  @!P0 BRA `(.L_x_225) ;  /* 0xfffffffc00f08947 */ /* 0x004fea000383ffff */
[----:B------:R-:W-:Y:S05]  /*be40*/  BRA `(.L_x_226) ;  /* 0xffffff98004c7947 */ /* 0x000fea000383ffff */
.L_x_98:
[----:B------:R-:W-:Y:S07]  /*be50*/  MOV R0, UR21 ;  /* 0x0000001500007c02 */ /* 0x000fee0008000f00 */
.L_x_227:
[----:B-1----:R1:W2:Y:S02]  /*be60*/  SYNCS.PHASECHK.TRANS64.TRYWAIT P0, [R0+URZ+0x60], R9 ;  /* 0x00006009000075a7 */ /* 0x0022a400080011ff */
[----:B--2---:R-:W-:Y:S05]  /*be70*/  @!P0 NANOSLEEP.SYNCS 0x989680 ;  /* 0x009896800000895d */ /* 0x004fea0003900000 */
[----:B------:R-:W2:Y:S02]  /*be80*/  @!P0 SYNCS.PHASECHK.TRANS64 P0, [R0+URZ+0x60], R9 ;  /* 0x00006009000085a7 */ /* 0x000ea400080010ff */
[----:B--2---:R-:W-:Y:S05]  /*be90*/  @!P0 BRA `(.L_x_227) ;  /* 0xfffffffc00f08947 */ /* 0x004fea000383ffff */
[----:B------:R-:W-:Y:S05]  /*bea0*/  BRA `(.L_x_228) ;  /* 0xffffff9800b07947 */ /* 0x000fea000383ffff */
.L_x_99:
[----:B------:R-:W-:Y:S07]  /*beb0*/  MOV R0, UR21 ;  /* 0x0000001500007c02 */ /* 0x000fee0008000f00 */
.L_x_229:
[----:B-1----:R1:W2:Y:S02]  /*bec0*/  SYNCS.PHASECHK.TRANS64.TRYWAIT P0, [R0+URZ+0x68], R9 ;  /* 0x00006809000075a7 */ /* 0x0022a400080011ff */
[----:B--2---:R-:W-:Y:S05]  /*bed0*/  @!P0 NANOSLEEP.SYNCS 0x989680 ;  /* 0x009896800000895d */ /* 0x004fea0003900000 */
[----:B------:R-:W2:Y:S02]  /*bee0*/  @!P0 SYNCS.PHASECHK.TRANS64 P0, [R0+URZ+0x68], R9 ;  /* 0x00006809000085a7 */ /* 0x000ea400080010ff */
[----:B--2---:R-:W-:Y:S05]  /*bef0*/  @!P0 BRA `(.L_x_229) ;  /* 0xfffffffc00f08947 */ /* 0x004fea000383ffff */
[----:B------:R-:W-:Y:S05]  /*bf00*/  BRA `(.L_x_230) ;  /* 0xffffff9c00107947 */ /* 0x000fea000383ffff */
.L_x_100:
[----:B------:R-:W-:Y:S07]  /*bf10*/  MOV R0, UR21 ;  /* 0x0000001500007c02 */ /* 0x000fee0008000f00 */
.L_x_231:
[----:B-1----:R1:W2:Y:S02]  /*bf20*/  SYNCS.PHASECHK.TRANS64.TRYWAIT P0, [R0+URZ+0x70], R9 ;  /* 0x00007009000075a7 */ /* 0x0022a400080011ff */
[----:B--2---:R-:W-:Y:S05]  /*bf30*/  @!P0 NANOSLEEP.SYNCS 0x989680 ;  /* 0x009896800000895d */ /* 0x004fea0003900000 */
[----:B------:R-:W2:Y:S02]  /*bf40*/  @!P0 SYNCS.PHASECHK.TRANS64 P0, [R0+URZ+0x70], R9 ;  /* 0x00007009000085a7 */ /* 0x000ea400080010ff */
[----:B--2---:R-:W-:Y:S05]  /*bf50*/  @!P0 BRA `(.L_x_231) ;  /* 0xfffffffc00f08947 */ /* 0x004fea000383ffff */
[----:B------:R-:W-:Y:S05]  /*bf60*/  BRA `(.L_x_232) ;  /* 0xffffff9c00707947 */ /* 0x000fea000383ffff */
.L_x_101:
[----:B------:R-:W-:Y:S07]  /*bf70*/  MOV R0, UR21 ;  /* 0x0000001500007c02 */ /* 0x000fee0008000f00 */
.L_x_233:
[----:B-1----:R1:W2:Y:S02]  /*bf80*/  SYNCS.PHASECHK.TRANS64.TRYWAIT P0, [R0+URZ+0x78], R9 ;  /* 0x00007809000075a7 */ /* 0x0022a400080011ff */
[----:B--2---:R-:W-:Y:S05]  /*bf90*/  @!P0 NANOSLEEP.SYNCS 0x989680 ;  /* 0x009896800000895d */ /* 0x004fea0003900000 */
[----:B------:R-:W2:Y:S02]  /*bfa0*/  @!P0 SYNCS.PHASECHK.TRANS64 P0, [R0+URZ+0x78], R9 ;  /* 0x00007809000085a7 */ /* 0x000ea400080010ff */
[----:B--2---:R-:W-:Y:S05]  /*bfb0*/  @!P0 BRA `(.L_x_233) ;  /* 0xfffffffc00f08947 */ /* 0x004fea000383ffff */
[----:B------:R-:W-:Y:S05]  /*bfc0*/  BRA `(.L_x_234) ;  /* 0xffffff9c00cc7947 */ /* 0x000fea000383ffff */
.L_x_103:
[----:B------:R-:W-:-:S07]  /*bfd0*/  MOV R0, UR21 ;  /* 0x0000001500007c02 */ /* 0x000fce0008000f00 */
.L_x_235:
[----:B-1----:R1:W3:Y:S02]  /*bfe0*/  SYNCS.PHASECHK.TRANS64.TRYWAIT P0, [R0+URZ+0x60], R10 ;  /* 0x0000600a000075a7 */ /* 0x0022e400080011ff */
[----:B---3--:R-:W-:Y:S05]  /*bff0*/  @!P0 NANOSLEEP.SYNCS 0x989680 ;  /* 0x009896800000895d */ /* 0x008fea0003900000 */
[----:B------:R-:W3:Y:S02]  /*c000*/  @!P0 SYNCS.PHASECHK.TRANS64 P0, [R0+URZ+0x60], R10 ;  /* 0x0000600a000085a7 */ /* 0x000ee400080010ff */
[----:B---3--:R-:W-:Y:S05]  /*c010*/  @!P0 BRA `(.L_x_235) ;  /* 0xfffffffc00f08947 */ /* 0x008fea000383ffff */
[----:B------:R-:W-:Y:S05]  /*c020*/  BRA `(.L_x_236) ;  /* 0xffffffa000547947 */ /* 0x000fea000383ffff */
.L_x_104:
[----:B-1----:R-:W-:-:S07]  /*c030*/  MOV R0, UR21 ;  /* 0x0000001500007c02 */ /* 0x002fce0008000f00 */
.L_x_237:
[----:B-1----:R1:W3:Y:S02]  /*c040*/  SYNCS.PHASECHK.TRANS64.TRYWAIT P0, [R0+URZ+0x68], R10 ;  /* 0x0000680a000075a7 */ /* 0x0022e400080011ff */
[----:B---3--:R-:W-:Y:S05]  /*c050*/  @!P0 NANOSLEEP.SYNCS 0x989680 ;  /* 0x009896800000895d */ /* 0x008fea0003900000 */
[----:B------:R-:W3:Y:S02]  /*c060*/  @!P0 SYNCS.PHASECHK.TRANS64 P0, [R0+URZ+0x68], R10 ;  /* 0x0000680a000085a7 */ /* 0x000ee400080010ff */
[----:B---3--:R-:W-:Y:S05]  /*c070*/  @!P0 BRA `(.L_x_237) ;  /* 0xfffffffc00f08947 */ /* 0x008fea000383ffff */
[----:B------:R-:W-:Y:S05]  /*c080*/  BRA `(.L_x_238) ;  /* 0xffffffa000447947 */ /* 0x000fea000383ffff */
.L_x_105:
[----:B------:R-:W-:-:S07]  /*c090*/  MOV R2, UR21 ;  /* 0x0000001500027c02 */ /* 0x000fce0008000f00 */
.L_x_239:
[----:B-1----:R1:W3:Y:S02]  /*c0a0*/  SYNCS.PHASECHK.TRANS64.TRYWAIT P0, [R2+URZ+0x70], R10 ;  /* 0x0000700a020075a7 */ /* 0x0022e400080011ff */
[----:B---3--:R-:W-:Y:S05]  /*c0b0*/  @!P0 NANOSLEEP.SYNCS 0x989680 ;  /* 0x009896800000895d */ /* 0x008fea0003900000 */
[----:B------:R-:W3:Y:S02]  /*c0c0*/  @!P0 SYNCS.PHASECHK.TRANS64 P0, [R2+URZ+0x70], R10 ;  /* 0x0000700a020085a7 */ /* 0x000ee400080010ff */
[----:B---3--:R-:W-:Y:S05]  /*c0d0*/  @!P0 BRA `(.L_x_239) ;  /* 0xfffffffc00f08947 */ /* 0x008fea000383ffff */
[----:B------:R-:W-:Y:S05]  /*c0e0*/  BRA `(.L_x_240) ;  /* 0xffffffa000387947 */ /* 0x000fea000383ffff */
.L_x_107:
[----:B-1----:R1:W2:Y:S02]  /*c0f0*/  SYNCS.PHASECHK.TRANS64.TRYWAIT P0, [R0+URZ+0x90], R2 ;  /* 0x00009002000075a7 */ /* 0x0022a400080011ff */
[----:B--2---:R-:W-:Y:S05]  /*c100*/  @!P0 NANOSLEEP.SYNCS 0x989680 ;  /* 0x009896800000895d */ /* 0x004fea0003900000 */
[----:B------:R-:W2:Y:S02]  /*c110*/  @!P0 SYNCS.PHASECHK.TRANS64 P0, [R0+URZ+0x90], R2 ;  /* 0x00009002000085a7 */ /* 0x000ea400080010ff */
[----:B--2---:R-:W-:Y:S05]  /*c120*/  @!P0 BRA `(.L_x_107) ;  /* 0xfffffffc00f08947 */ /* 0x004fea000383ffff */
[----:B------:R-:W-:Y:S05]  /*c130*/  BRA `(.L_x_241) ;  /* 0xffffffa4000c7947 */ /* 0x000fea000383ffff */
.L_x_118:
[----:B-1----:R-:W-:Y:S04]  /*c140*/  MOV R2, UR43 ;  /* 0x0000002b00027c02 */ /* 0x002fe80008000f00 */
[----:B------:R1:W3:Y:S03]  /*c150*/  SYNCS.PHASECHK.TRANS64.TRYWAIT P1, [R2+URZ+0x40], R3 ;  /* 0x00004003020075a7 */ /* 0x0002e600080211ff */
[----:B---3--:R-:W-:Y:S05]  /*c160*/  @!P1 NANOSLEEP.SYNCS 0x989680 ;  /* 0x009896800000995d */ /* 0x008fea0003900000 */
[----:B------:R-:W3:Y:S02]  /*c170*/  @!P1 SYNCS.PHASECHK.TRANS64 P1, [R2+URZ+0x40], R3 ;  /* 0x00004003020095a7 */ /* 0x000ee400080210ff */
[----:B---3--:R-:W-:Y:S05]  /*c180*/  @!P1 BRA `(.L_x_118) ;  /* 0xfffffffc00ec9947 */ /* 0x008fea000383ffff */
[----:B------:R-:W-:Y:S05]  /*c190*/  BRA `(.L_x_117) ;  /* 0xffffffb000807947 */ /* 0x000fea000383ffff */
.L_x_120:
[----:B-1----:R1:W4:Y:S02]  /*c1a0*/  SYNCS.PHASECHK.TRANS64.TRYWAIT P0, [R72+URZ+0xb0], R0 ;  /* 0x0000b000480075a7 */ /* 0x00232400080011ff */
[----:B----4-:R-:W-:Y:S05]  /*c1b0*/  @!P0 NANOSLEEP.SYNCS 0x989680 ;  /* 0x009896800000895d */ /* 0x010fea0003900000 */
[----:B------:R-:W4:Y:S02]  /*c1c0*/  @!P0 SYNCS.PHASECHK.TRANS64 P0, [R72+URZ+0xb0], R0 ;  /* 0x0000b000480085a7 */ /* 0x000f2400080010ff */
[----:B----4-:R-:W-:Y:S05]  /*c1d0*/  @!P0 BRA `(.L_x_120) ;  /* 0xfffffffc00f08947 */ /* 0x010fea000383ffff */
[----:B------:R-:W-:Y:S05]  /*c1e0*/  BRA `(.L_x_119) ;  /* 0xffffffb000a87947 */ /* 0x000fea000383ffff */
.L_x_129:
[----:B-1----:R1:W2:Y:S02]  /*c1f0*/  SYNCS.PHASECHK.TRANS64.TRYWAIT P0, [R2+URZ+0x40], R0 ;  /* 0x00004000020075a7 */ /* 0x0022a400080011ff */
[----:B--2---:R-:W-:Y:S05]  /*c200*/  @!P0 NANOSLEEP.SYNCS 0x989680 ;  /* 0x009896800000895d */ /* 0x004fea0003900000 */
[----:B------:R-:W2:Y:S02]  /*c210*/  @!P0 SYNCS.PHASECHK.TRANS64 P0, [R2+URZ+0x40], R0 ;  /* 0x00004000020085a7 */ /* 0x000ea400080010ff */
[----:B--2---:R-:W-:Y:S05]  /*c220*/  @!P0 BRA `(.L_x_129) ;  /* 0xfffffffc00f08947 */ /* 0x004fea000383ffff */
[----:B------:R-:W-:Y:S05]  /*c230*/  BRA `(.L_x_128) ;  /* 0xffffffb800547947 */ /* 0x000fea000383ffff */
.L_x_137:
[----:B-1----:R1:W2:Y:S02]  /*c240*/  SYNCS.PHASECHK.TRANS64.TRYWAIT P0, [R0+URZ+0x40], R6 ;  /* 0x00004006000075a7 */ /* 0x0022a400080011ff */
[----:B--2---:R-:W-:Y:S05]  /*c250*/  @!P0 NANOSLEEP.SYNCS 0x989680 ;  /* 0x009896800000895d */ /* 0x004fea0003900000 */
[----:B------:R-:W2:Y:S02]  /*c260*/  @!P0 SYNCS.PHASECHK.TRANS64 P0, [R0+URZ+0x40], R6 ;  /* 0x00004006000085a7 */ /* 0x000ea400080010ff */
[----:B--2---:R-:W-:Y:S05]  /*c270*/  @!P0 BRA `(.L_x_137) ;  /* 0xfffffffc00f08947 */ /* 0x004fea000383ffff */
[----:B------:R-:W-:Y:S05]  /*c280*/  BRA `(.L_x_136) ;  /* 0xffffffc000287947 */ /* 0x000fea000383ffff */
.L_x_145:
[----:B-1----:R1:W2:Y:S02]  /*c290*/  SYNCS.PHASECHK.TRANS64.TRYWAIT P0, [R0+URZ+0x40], R6 ;  /* 0x00004006000075a7 */ /* 0x0022a400080011ff */
[----:B--2---:R-:W-:Y:S05]  /*c2a0*/  @!P0 NANOSLEEP.SYNCS 0x989680 ;  /* 0x009896800000895d */ /* 0x004fea0003900000 */
[----:B------:R-:W2:Y:S02]  /*c2b0*/  @!P0 SYNCS.PHASECHK.TRANS64 P0, [R0+URZ+0x40], R6 ;  /* 0x00004006000085a7 */ /* 0x000ea400080010ff */
[----:B--2---:R-:W-:Y:S05]  /*c2c0*/  @!P0 BRA `(.L_x_145) ;  /* 0xfffffffc00f08947 */ /* 0x004fea000383ffff */
[----:B------:R-:W-:Y:S05]  /*c2d0*/  BRA `(.L_x_144) ;  /* 0xffffffc800007947 */ /* 0x000fea000383ffff */
.L_x_153:
[----:B-1----:R1:W2:Y:S02]  /*c2e0*/  SYNCS.PHASECHK.TRANS64.TRYWAIT P0, [R0+URZ+0x40], R6 ;  /* 0x00004006000075a7 */ /* 0x0022a400080011ff */
[----:B--2---:R-:W-:Y:S05]  /*c2f0*/  @!P0 NANOSLEEP.SYNCS 0x989680 ;  /* 0x009896800000895d */ /* 0x004fea0003900000 */
[----:B------:R-:W2:Y:S02]  /*c300*/  @!P0 SYNCS.PHASECHK.TRANS64 P0, [R0+URZ+0x40], R6 ;  /* 0x00004006000085a7 */ /* 0x000ea400080010ff */
[----:B--2---:R-:W-:Y:S05]  /*c310*/  @!P0 BRA `(.L_x_153) ;  /* 0xfffffffc00f08947 */ /* 0x004fea000383ffff */
[----:B------:R-:W-:Y:S05]  /*c320*/  BRA `(.L_x_152) ;  /* 0xffffffcc00e47947 */ /* 0x000fea000383ffff */
.L_x_161:
[----:B-1----:R1:W2:Y:S02]  /*c330*/  SYNCS.PHASECHK.TRANS64.TRYWAIT P0, [R0+URZ+0x40], R6 ;  /* 0x00004006000075a7 */ /* 0x0022a400080011ff */
[----:B--2---:R-:W-:Y:S05]  /*c340*/  @!P0 NANOSLEEP.SYNCS 0x989680 ;  /* 0x009896800000895d */ /* 0x004fea0003900000 */
[----:B------:R-:W2:Y:S02]  /*c350*/  @!P0 SYNCS.PHASECHK.TRANS64 P0, [R0+URZ+0x40], R6 ;  /* 0x00004006000085a7 */ /* 0x000ea400080010ff */
[----:B--2---:R-:W-:Y:S05]  /*c360*/  @!P0 BRA `(.L_x_161) ;  /* 0xfffffffc00f08947 */ /* 0x004fea000383ffff */
[----:B------:R-:W-:Y:S05]  /*c370*/  BRA `(.L_x_160) ;  /* 0xffffffd400d47947 */ /* 0x000fea000383ffff */
.L_x_169:
[----:B-1----:R1:W2:Y:S02]  /*c380*/  SYNCS.PHASECHK.TRANS64.TRYWAIT P0, [R0+URZ+0x40], R6 ;  /* 0x00004006000075a7 */ /* 0x0022a400080011ff */
[----:B--2---:R-:W-:Y:S05]  /*c390*/  @!P0 NANOSLEEP.SYNCS 0x989680 ;  /* 0x009896800000895d */ /* 0x004fea0003900000 */
[----:B------:R-:W2:Y:S02]  /*c3a0*/  @!P0 SYNCS.PHASECHK.TRANS64 P0, [R0+URZ+0x40], R6 ;  /* 0x00004006000085a7 */ /* 0x000ea400080010ff */
[----:B--2---:R-:W-:Y:S05]  /*c3b0*/  @!P0 BRA `(.L_x_169) ;  /* 0xfffffffc00f08947 */ /* 0x004fea000383ffff */
[----:B------:R-:W-:Y:S05]  /*c3c0*/  BRA `(.L_x_168) ;  /* 0xffffffdc00bc7947 */ /* 0x000fea000383ffff */
.L_x_177:
[----:B-1----:R1:W2:Y:S02]  /*c3d0*/  SYNCS.PHASECHK.TRANS64.TRYWAIT P0, [R0+URZ+0x40], R76 ;  /* 0x0000404c000075a7 */ /* 0x0022a400080011ff */
[----:B--2---:R-:W-:Y:S05]  /*c3e0*/  @!P0 NANOSLEEP.SYNCS 0x989680 ;  /* 0x009896800000895d */ /* 0x004fea0003900000 */
[----:B------:R-:W2:Y:S02]  /*c3f0*/  @!P0 SYNCS.PHASECHK.TRANS64 P0, [R0+URZ+0x40], R76 ;  /* 0x0000404c000085a7 */ /* 0x000ea400080010ff */
[----:B--2---:R-:W-:Y:S05]  /*c400*/  @!P0 BRA `(.L_x_177) ;  /* 0xfffffffc00f08947 */ /* 0x004fea000383ffff */
[----:B------:R-:W-:Y:S05]  /*c410*/  BRA `(.L_x_176) ;  /* 0xffffffe400a47947 */ /* 0x000fea000383ffff */
        .weak           $__internal_0_$__cuda_sm10x_tcgen05_guardrail_trap_col_being_dealloced_not_returned_by_alloc
        .type           $__internal_0_$__cuda_sm10x_tcgen05_guardrail_trap_col_being_dealloced_not_returned_by_alloc,@function
        .size           $__internal_0_$__cuda_sm10x_tcgen05_guardrail_trap_col_being_dealloced_not_returned_by_alloc,($__internal_1_$__cuda_sm10x_tcgen05_guardrail_trap_phase_invalid_during_alloc - $__internal_0_$__cuda_sm10x_tcgen05_guardrail_trap_col_being_dealloced_not_returned_by_alloc)
$__internal_0_$__cuda_sm10x_tcgen05_guardrail_trap_col_being_dealloced_not_returned_by_alloc:
[----:B------:R-:W-:Y:S05]  /*c420*/  BPT.TRAP 0x1 ;  /* 0x000000040000795c */ /* 0x000fea0000300000 */
[----:B------:R-:W-:-:S04]  /*c430*/  HFMA2 R3, -RZ, RZ, 0, 0 ;  /* 0x00000000ff037431 */ /* 0x000fc800000001ff */
[----:B------:R-:W-:Y:S05]  /*c440*/  RET.REL.NODEC R2 `(_ZN7cutlass13device_kernelINS_4gemm6kernel13GemmUniversalIN4cute5tupleIJiiiiEEENS1_10collective13CollectiveMmaINS1_35MainloopSm100TmaUmmaWarpSpecializedILi4ELi2ELi4ENS5_IJNS4_1CILi2EEESB_NSA_ILi1EEEEEEEENS5_IJNSA_ILi128EEENSA_ILi256EEENSA_ILi64EEEEEEfNS5_IJlSC_lEEEfSJ_NS4_8TiledMMAINS4_8MMA_AtomIJNS4_23SM100_MMA_TF32_2x1SM_SSINS_10tfloat32_tESN_fLi128ELi256ELNS4_4UMMA5MajorE0ELSP_0ELNSO_7ScaleInE0ELSQ_0EEEEEENS4_6LayoutINS5_IJSC_SC_SC_EEENS5_IJNSA_ILi0EEESV_SV_EEEEENS5_IJNS4_10UnderscoreESY_SY_EEEEENS4_28SM100_TMA_2SM_LOAD_MULTICASTENS4_14ComposedLayoutINS4_7SwizzleILi3ELi4ELi3EEENS4_18smem_ptr_flag_bitsILi32EEENST_INS5_IJNSA_ILi8EEENSA_ILi32EEEEEENS5_IJS18_SC_EEEEEEEvNS4_8identityENS4_18SM100_TMA_2SM_LOADES1C_vS1D_EENS_8epilogue10collective18CollectiveEpilogueINS1G_23Sm100TmaWarpSpecializedILi4ELi2ELi16ELb1ELb0EEEJNS5_IJSH_SG_SH_EEENS5_IJNST_ISH_SC_EENST_INS5_IJNSA_ILi16EEESB_EEENS5_IJSC_SF_EEEEEEEEfSJ_fSJ_NS1G_6fusion15FusionCallbacksIS1K_NS1S_17LinearCombinationIffffLNS_15FloatRoundStyleE2EEES1L_S1R_JEEENS4_5SM1004TMEM4LOAD26SM100_TMEM_LOAD_32dp32b16xENS4_13SM90_TMA_LOADENS12_INS13_ILi2ELi4ELi3EEES16_NST_INS5_IJS17_S1N_EEENS5_IJS1N_SC_EEEEEEENS4_39AutoVectorizingCopyWithAssumedAlignmentILi128EEENS4_14SM90_TMA_STOREES27_S29_S29_EEEvvEEEEvNT_6ParamsE) ;  /* 0xffffff3802ec7950 */ /* 0x000fea0003c3ffff */
        .weak           $__internal_1_$__cuda_sm10x_tcgen05_guardrail_trap_phase_invalid_during_alloc
        .type           $__internal_1_$__cuda_sm10x_tcgen05_guardrail_trap_phase_invalid_during_alloc,@function
        .size           $__internal_1_$__cuda_sm10x_tcgen05_guardrail_trap_phase_invalid_during_alloc,($__internal_2_$__cuda_sm10x_tcgen05_guardrail_trap_unallocated_columns_being_dealloced - $__internal_1_$__cuda_sm10x_tcgen05_guardrail_trap_phase_invalid_during_alloc)
$__internal_1_$__cuda_sm10x_tcgen05_guardrail_trap_phase_invalid_during_alloc:
[----:B------:R-:W-:Y:S05]  /*c450*/  BPT.TRAP 0x1 ;  /* 0x000000040000795c */ /* 0x000fea0000300000 */
[----:B------:R-:W-:-:S04]  /*c460*/  MOV R5, 0x0 ;  /* 0x0000000000057802 */ /* 0x000fc80000000f00 */
[----:B------:R-:W-:Y:S05]  /*c470*/  RET.REL.NODEC R4 `(_ZN7cutlass13device_kernelINS_4gemm6kernel13GemmUniversalIN4cute5tupleIJiiiiEEENS1_10collective13CollectiveMmaINS1_35MainloopSm100TmaUmmaWarpSpecializedILi4ELi2ELi4ENS5_IJNS4_1CILi2EEESB_NSA_ILi1EEEEEEEENS5_IJNSA_ILi128EEENSA_ILi256EEENSA_ILi64EEEEEEfNS5_IJlSC_lEEEfSJ_NS4_8TiledMMAINS4_8MMA_AtomIJNS4_23SM100_MMA_TF32_2x1SM_SSINS_10tfloat32_tESN_fLi128ELi256ELNS4_4UMMA5MajorE0ELSP_0ELNSO_7ScaleInE0ELSQ_0EEEEEENS4_6LayoutINS5_IJSC_SC_SC_EEENS5_IJNSA_ILi0EEESV_SV_EEEEENS5_IJNS4_10UnderscoreESY_SY_EEEEENS4_28SM100_TMA_2SM_LOAD_MULTICASTENS4_14ComposedLayoutINS4_7SwizzleILi3ELi4ELi3EEENS4_18smem_ptr_flag_bitsILi32EEENST_INS5_IJNSA_ILi8EEENSA_ILi32EEEEEENS5_IJS18_SC_EEEEEEEvNS4_8identityENS4_18SM100_TMA_2SM_LOADES1C_vS1D_EENS_8epilogue10collective18CollectiveEpilogueINS1G_23Sm100TmaWarpSpecializedILi4ELi2ELi16ELb1ELb0EEEJNS5_IJSH_SG_SH_EEENS5_IJNST_ISH_SC_EENST_INS5_IJNSA_ILi16EEESB_EEENS5_IJSC_SF_EEEEEEEEfSJ_fSJ_NS1G_6fusion15FusionCallbacksIS1K_NS1S_17LinearCombinationIffffLNS_15FloatRoundStyleE2EEES1L_S1R_JEEENS4_5SM1004TMEM4LOAD26SM100_TMEM_LOAD_32dp32b16xENS4_13SM90_TMA_LOADENS12_INS13_ILi2ELi4ELi3EEES16_NST_INS5_IJS17_S1N_EEENS5_IJS1N_SC_EEEEEEENS4_39AutoVectorizingCopyWithAssumedAlignmentILi128EEENS4_14SM90_TMA_STOREES27_S29_S29_EEEvvEEEEvNT_6ParamsE) ;  /* 0xffffff3804e07950 */ /* 0x000fea0003c3ffff */
        .weak           $__internal_2_$__cuda_sm10x_tcgen05_guardrail_trap_unallocated_columns_being_dealloced
        .type           $__internal_2_$__cuda_sm10x_tcgen05_guardrail_trap_unallocated_columns_being_dealloced,@function
        .size           $__internal_2_$__cuda_sm10x_tcgen05_guardrail_trap_unallocated_columns_being_dealloced,(.L_x_243 - $__internal_2_$__cuda_sm10x_tcgen05_guardrail_trap_unallocated_columns_being_dealloced)
$__internal_2_$__cuda_sm10x_tcgen05_guardrail_trap_unallocated_columns_being_dealloced:
[----:B------:R-:W-:Y:S05]  /*c480*/  BPT.TRAP 0x1 ;  /* 0x000000040000795c */ /* 0x000fea0000300000 */
[----:B------:R-:W-:-:S04]  /*c490*/  HFMA2 R3, -RZ, RZ, 0, 0 ;  /* 0x00000000ff037431 */ /* 0x000fc800000001ff */
[----:B------:R-:W-:Y:S05]  /*c4a0*/  RET.REL.NODEC R2 `(_ZN7cutlass13device_kernelINS_4gemm6kernel13GemmUniversalIN4cute5tupleIJiiiiEEENS1_10collective13CollectiveMmaINS1_35MainloopSm100TmaUmmaWarpSpecializedILi4ELi2ELi4ENS5_IJNS4_1CILi2EEESB_NSA_ILi1EEEEEEEENS5_IJNSA_ILi128EEENSA_ILi256EEENSA_ILi64EEEEEEfNS5_IJlSC_lEEEfSJ_NS4_8TiledMMAINS4_8MMA_AtomIJNS4_23SM100_MMA_TF32_2x1SM_SSINS_10tfloat32_tESN_fLi128ELi256ELNS4_4UMMA5MajorE0ELSP_0ELNSO_7ScaleInE0ELSQ_0EEEEEENS4_6LayoutINS5_IJSC_SC_SC_EEENS5_IJNSA_ILi0EEESV_SV_EEEEENS5_IJNS4_10UnderscoreESY_SY_EEEEENS4_28SM100_TMA_2SM_LOAD_MULTICASTENS4_14ComposedLayoutINS4_7SwizzleILi3ELi4ELi3EEENS4_18smem_ptr_flag_bitsILi32EEENST_INS5_IJNSA_ILi8EEENSA_ILi32EEEEEENS5_IJS18_SC_EEEEEEEvNS4_8identityENS4_18SM100_TMA_2SM_LOADES1C_vS1D_EENS_8epilogue10collective18CollectiveEpilogueINS1G_23Sm100TmaWarpSpecializedILi4ELi2ELi16ELb1ELb0EEEJNS5_IJSH_SG_SH_EEENS5_IJNST_ISH_SC_EENST_INS5_IJNSA_ILi16EEESB_EEENS5_IJSC_SF_EEEEEEEEfSJ_fSJ_NS1G_6fusion15FusionCallbacksIS1K_NS1S_17LinearCombinationIffffLNS_15FloatRoundStyleE2EEES1L_S1R_JEEENS4_5SM1004TMEM4LOAD26SM100_TMEM_LOAD_32dp32b16xENS4_13SM90_TMA_LOADENS12_INS13_ILi2ELi4ELi3EEES16_NST_INS5_IJS17_S1N_EEENS5_IJS1N_SC_EEEEEEENS4_39AutoVectorizingCopyWithAssumedAlignmentILi128EEENS4_14SM90_TMA_STOREES27_S29_S29_EEEvvEEEEvNT_6ParamsE) ;  /* 0xffffff3802d47950 */ /* 0x000fea0003c3ffff */
.L_x_242:
[----:B------:R-:W-:-:S00]  /*c4b0*/  BRA `(.L_x_242) ;  /* 0xfffffffc00fc7947 */ /* 0x000fc0000383ffff */
[----:B------:R-:W-:-:S00]  /*c4c0*/  NOP ;  /* 0x0000000000007918 */ /* 0x000fc00000000000 */
        /* <DEDUP_REMOVED lines=11> */
.L_x_243:


//--------------------- .nv.global.init           --------------------------
	.section	.nv.global.init,"aw",@progbits
.nv.global.init:
	.type		$str$27,@object
	.size		$str$27,($str$28 - $str$27)
$str$27:
        /*0000*/ 	.byte	0x28, 0x61, 0x64, 0x64, 0x72, 0x65, 0x73, 0x73, 0x20, 0x26, 0x20, 0x6d, 0x61, 0x73, 0x6b, 0x29
        /*0010*/ 	.byte	0x20, 0x3d, 0x3d, 0x20, 0x30, 0x00
	.type		$str$28,@object
	.size		$str$28,($str$26 - $str$28)
$str$28:
        /*0016*/ 	.byte	0x2f, 0x74, 0x6d, 0x70, 0x2f, 0x63, 0x75, 0x74, 0x6c, 0x61, 0x73, 0x73, 0x5f, 0x73, 0x77, 0x65
        /*0026*/ 	.byte	0x65, 0x70, 0x5f, 0x73, 0x72, 0x63, 0x2f, 0x69, 0x6e, 0x63, 0x6c, 0x75, 0x64, 0x65, 0x2f, 0x63
        /*0036*/ 	.byte	0x75, 0x74, 0x65, 0x2f, 0x70, 0x6f, 0x69, 0x6e, 0x74, 0x65, 0x72, 0x5f, 0x66, 0x6c, 0x61, 0x67
        /*0046*/ 	.byte	0x67, 0x65, 0x64, 0x2e, 0x68, 0x70, 0x70, 0x00
	.type		$str$26,@object
	.size		$str$26,($str$25 - $str$26)
$str$26:
        /*004e*/ 	.byte	0x2f, 0x74, 0x6d, 0x70, 0x2f, 0x63, 0x75, 0x74, 0x6c, 0x61, 0x73, 0x73, 0x5f, 0x73, 0x77, 0x65
        /*005e*/ 	.byte	0x65, 0x70, 0x5f, 0x73, 0x72, 0x63, 0x2f, 0x69, 0x6e, 0x63, 0x6c, 0x75, 0x64, 0x65, 0x2f, 0x63
        /*006e*/ 	.byte	0x75, 0x74, 0x65, 0x2f, 0x61, 0x74, 0x6f, 0x6d, 0x2f, 0x63, 0x6f, 0x70, 0x79, 0x5f, 0x74, 0x72
        /*007e*/ 	.byte	0x61, 0x69, 0x74, 0x73, 0x5f, 0x73, 0x6d, 0x31, 0x30, 0x30, 0x2e, 0x68, 0x70, 0x70, 0x00
	.type		$str$25,@object
	.size		$str$25,(__unnamed_1 - $str$25)
$str$25:
        /*008d*/ 	.byte	0x28, 0x28, 0x75, 0x69, 0x6e, 0x74, 0x33, 0x32, 0x5f, 0x74, 0x28, 0x74, 0x68, 0x72, 0x65, 0x61
        /*009d*/ 	.byte	0x64, 0x49, 0x64, 0x78, 0x2e, 0x78, 0x29, 0x20, 0x2f, 0x20, 0x33, 0x32, 0x29, 0x20, 0x25, 0x20
        /*00ad*/ 	.byte	0x34, 0x29, 0x20, 0x3d, 0x3d, 0x20, 0x28, 0x28, 0x28, 0x74, 0x6d, 0x65, 0x6d, 0x5f, 0x61, 0x64
        /*00bd*/ 	.byte	0x64, 0x72, 0x20, 0x3e, 0x3e, 0x20, 0x31, 0x36, 0x29, 0x20, 0x2f, 0x20, 0x33, 0x32, 0x29, 0x20
        /*00cd*/ 	.byte	0x25, 0x20, 0x34, 0x29, 0x00
	.type		__unnamed_1,@object
	.size		__unnamed_1,(__unnamed_2 - __unnamed_1)
__unnamed_1:
        /*00d2*/ 	.byte	0x61, 0x75, 0x74, 0x6f, 0x20, 0x63, 0x75, 0x74, 0x65, 0x3a, 0x3a, 0x61, 0x73, 0x5f, 0x70, 0x6f
        /* <DEDUP_REMOVED lines=23> */
        /*0252*/ 	.byte	0x3a, 0x3a, 0x43, 0x3c, 0x32, 0x30, 0x34, 0x38, 0x3e, 0x3e, 0x3e, 0x3e, 0x5d, 0x00
	.type		__unnamed_2,@object
	.size		__unnamed_2,(.L_2 - __unnamed_2)
__unnamed_2:
        /* <DEDUP_REMOVED lines=42> */
        /*0500*/ 	.byte	0x3e, 0x5d, 0x00
.L_2:


//--------------------- .nv.shared._ZN7cutlass13device_kernelINS_4gemm6kernel13GemmUniversalIN4cute5tupleIJiiiiEEENS1_10collective13CollectiveMmaINS1_35MainloopSm100TmaUmmaWarpSpecializedILi4ELi2ELi4ENS5_IJNS4_1CILi2EEESB_NSA_ILi1EEEEEEEENS5_IJNSA_ILi128EEENSA_ILi256EEENSA_ILi64EEEEEEfNS5_IJlSC_lEEEfSJ_NS4_8TiledMMAINS4_8MMA_AtomIJNS4_23SM100_MMA_TF32_2x1SM_SSINS_10tfloat32_tESN_fLi128ELi256ELNS4_4UMMA5MajorE0ELSP_0ELNSO_7ScaleInE0ELSQ_0EEEEEENS4_6LayoutINS5_IJSC_SC_SC_EEENS5_IJNSA_ILi0EEESV_SV_EEEEENS5_IJNS4_10UnderscoreESY_SY_EEEEENS4_28SM100_TMA_2SM_LOAD_MULTICASTENS4_14ComposedLayoutINS4_7SwizzleILi3ELi4ELi3EEENS4_18smem_ptr_flag_bitsILi32EEENST_INS5_IJNSA_ILi8EEENSA_ILi32EEEEEENS5_IJS18_SC_EEEEEEEvNS4_8identityENS4_18SM100_TMA_2SM_LOADES1C_vS1D_EENS_8epilogue10collective18CollectiveEpilogueINS1G_23Sm100TmaWarpSpecializedILi4ELi2ELi16ELb1ELb0EEEJNS5_IJSH_SG_SH_EEENS5_IJNST_ISH_SC_EENST_INS5_IJNSA_ILi16EEESB_EEENS5_IJSC_SF_EEEEEEEEfSJ_fSJ_NS1G_6fusion15FusionCallbacksIS1K_NS1S_17LinearCombinationIffffLNS_15FloatRoundStyleE2EEES1L_S1R_JEEENS4_5SM1004TMEM4LOAD26SM100_TMEM_LOAD_32dp32b16xENS4_13SM90_TMA_LOADENS12_INS13_ILi2ELi4ELi3EEES16_NST_INS5_IJS17_S1N_EEENS5_IJS1N_SC_EEEEEEENS4_39AutoVectorizingCopyWithAssumedAlignmentILi128EEENS4_14SM90_TMA_STOREES27_S29_S29_EEEvvEEEEvNT_6ParamsE --------------------------
	.section	.nv.shared._ZN7cutlass13device_kernelINS_4gemm6kernel13GemmUniversalIN4cute5tupleIJiiiiEEENS1_10collective13CollectiveMmaINS1_35MainloopSm100TmaUmmaWarpSpecializedILi4ELi2ELi4ENS5_IJNS4_1CILi2EEESB_NSA_ILi1EEEEEEEENS5_IJNSA_ILi128EEENSA_ILi256EEENSA_ILi64EEEEEEfNS5_IJlSC_lEEEfSJ_NS4_8TiledMMAINS4_8MMA_AtomIJNS4_23SM100_MMA_TF32_2x1SM_SSINS_10tfloat32_tESN_fLi128ELi256ELNS4_4UMMA5MajorE0ELSP_0ELNSO_7ScaleInE0ELSQ_0EEEEEENS4_6LayoutINS5_IJSC_SC_SC_EEENS5_IJNSA_ILi0EEESV_SV_EEEEENS5_IJNS4_10UnderscoreESY_SY_EEEEENS4_28SM100_TMA_2SM_LOAD_MULTICASTENS4_14ComposedLayoutINS4_7SwizzleILi3ELi4ELi3EEENS4_18smem_ptr_flag_bitsILi32EEENST_INS5_IJNSA_ILi8EEENSA_ILi32EEEEEENS5_IJS18_SC_EEEEEEEvNS4_8identityENS4_18SM100_TMA_2SM_LOADES1C_vS1D_EENS_8epilogue10collective18CollectiveEpilogueINS1G_23Sm100TmaWarpSpecializedILi4ELi2ELi16ELb1ELb0EEEJNS5_IJSH_SG_SH_EEENS5_IJNST_ISH_SC_EENST_INS5_IJNSA_ILi16EEESB_EEENS5_IJSC_SF_EEEEEEEEfSJ_fSJ_NS1G_6fusion15FusionCallbacksIS1K_NS1S_17LinearCombinationIffffLNS_15FloatRoundStyleE2EEES1L_S1R_JEEENS4_5SM1004TMEM4LOAD26SM100_TMEM_LOAD_32dp32b16xENS4_13SM90_TMA_LOADENS12_INS13_ILi2ELi4ELi3EEES16_NST_INS5_IJS17_S1N_EEENS5_IJS1N_SC_EEEEEEENS4_39AutoVectorizingCopyWithAssumedAlignmentILi128EEENS4_14SM90_TMA_STOREES27_S29_S29_EEEvvEEEEvNT_6ParamsE,"aw",@nobits
	.sectionflags	@""
	.align	16
	.zero		1024


//--------------------- .nv.shared.reserved.0     --------------------------
	.section	.nv.shared.reserved.0,"aw",@nobits
	.weak		__nv_reservedSMEM_offset_0_alias
	.size		__nv_reservedSMEM_offset_0_alias, 0, 64
	.other		__nv_reservedSMEM_offset_0_alias,@"STO_CUDA_RESERVED_SHARED STV_DEFAULT"
__nv_reservedSMEM_offset_0_alias:
	.zero		0
.nv.shared.reserved.0:
	.zero		64
	.weak		__nv_reservedSMEM_tcgen05_partition
	.type		__nv_reservedSMEM_tcgen05_partition,@object
	.size		__nv_reservedSMEM_tcgen05_partition,(.L_0 - __nv_reservedSMEM_tcgen05_partition)
__nv_reservedSMEM_tcgen05_partition:
	.zero		32
.L_0:


//--------------------- .nv.global                --------------------------
	.section	.nv.global,"aw",@nobits
.nv.global:
	.type		_ZN40_INTERNAL_036a6d94_4_k_cu_ae700723_212304cute1_E,@object
	.size		_ZN40_INTERNAL_036a6d94_4_k_cu_ae700723_212304cute1_E,(_ZN40_INTERNAL_036a6d94_4_k_cu_ae700723_212304cuda3std3__45__cpo6cbeginE - _ZN40_INTERNAL_036a6d94_4_k_cu_ae700723_212304cute1_E)
_ZN40_INTERNAL_036a6d94_4_k_cu_ae700723_212304cute1_E:
	.zero		1
	.type		_ZN40_INTERNAL_036a6d94_4_k_cu_ae700723_212304cuda3std3__45__cpo6cbeginE,@object
	.size		_ZN40_INTERNAL_036a6d94_4_k_cu_ae700723_212304cuda3std3__45__cpo6cbeginE,(_ZN40_INTERNAL_036a6d94_4_k_cu_ae700723_212304cuda3std3__48in_placeE - _ZN40_INTERNAL_036a6d94_4_k_cu_ae700723_212304cuda3std3__45__cpo6cbeginE)
_ZN40_INTERNAL_036a6d94_4_k_cu_ae700723_212304cuda3std3__45__cpo6cbeginE:
	.zero		1
	.type		_ZN40_INTERNAL_036a6d94_4_k_cu_ae700723_212304cuda3std3__48in_placeE,@object
	.size		_ZN40_INTERNAL_036a6d94_4_k_cu_ae700723_212304cuda3std3__48in_placeE,(_ZN40_INTERNAL_036a6d94_4_k_cu_ae700723_212304cuda3std6ranges3__45__cpo9iter_moveE - _ZN40_INTERNAL_036a6d94_4_k_cu_ae700723_212304cuda3std3__48in_placeE)
_ZN40_INTERNAL_036a6d94_4_k_cu_ae700723_212304cuda3std3__48in_placeE:
	.zero		1
	.type		_ZN40_INTERNAL_036a6d94_4_k_cu_ae700723_212304cuda3std6ranges3__45__cpo9iter_moveE,@object
	.size		_ZN40_INTERNAL_036a6d94_4_k_cu_ae700723_212304cuda3std6ranges3__45__cpo9iter_moveE,(_ZN40_INTERNAL_036a6d94_4_k_cu_ae700723_212304cuda3std3__45__cpo5beginE - _ZN40_INTERNAL_036a6d94_4_k_cu_ae700723_212304cuda3std6ranges3__45__cpo9iter_moveE)
_ZN40_INTERNAL_036a6d94_4_k_cu_ae700723_212304cuda3std6ranges3__45__cpo9iter_moveE:
	.zero		1
	.type		_ZN40_INTERNAL_036a6d94_4_k_cu_ae700723_212304cuda3std3__45__cpo5beginE,@object
	.size		_ZN40_INTERNAL_036a6d94_4_k_cu_ae700723_212304cuda3std3__45__cpo5beginE,(_ZN40_INTERNAL_036a6d94_4_k_cu_ae700723_212304cuda3std3__442_GLOBAL__N__036a6d94_4_k_cu_ae700723_212306ignoreE - _ZN40_INTERNAL_036a6d94_4_k_cu_ae700723_212304cuda3std3__45__cpo5beginE)
_ZN40_INTERNAL_036a6d94_4_k_cu_ae700723_212304cuda3std3__45__cpo5beginE:
	.zero		1
	.type		_ZN40_INTERNAL_036a6d94_4_k_cu_ae700723_212304cuda3std3__442_GLOBAL__N__036a6d94_4_k_cu_ae700723_212306ignoreE,@object
	.size		_ZN40_INTERNAL_036a6d94_4_k_cu_ae700723_212304cuda3std3__442_GLOBAL__N__036a6d94_4_k_cu_ae700723_212306ignoreE,(_ZN40_INTERNAL_036a6d94_4_k_cu_ae700723_212304cute7productE - _ZN40_INTERNAL_036a6d94_4_k_cu_ae700723_212304cuda3std3__442_GLOBAL__N__036a6d94_4_k_cu_ae700723_212306ignoreE)
_ZN40_INTERNAL_036a6d94_4_k_cu_ae700723_212304cuda3std3__442_GLOBAL__N__036a6d94_4_k_cu_ae700723_212306ignoreE:
	.zero		1
	.type		_ZN40_INTERNAL_036a6d94_4_k_cu_ae700723_212304cute7productE,@object
	.size		_ZN40_INTERNAL_036a6d94_4_k_cu_ae700723_212304cute7productE,(_ZN40_INTERNAL_036a6d94_4_k_cu_ae700723_212304cuda3std3__45__cpo3endE - _ZN40_INTERNAL_036a6d94_4_k_cu_ae700723_212304cute7productE)
_ZN40_INTERNAL_036a6d94_4_k_cu_ae700723_212304cute7productE:
	.zero		1
	.type		_ZN40_INTERNAL_036a6d94_4_k_cu_ae700723_212304cuda3std3__45__cpo3endE,@object
	.size		_ZN40_INTERNAL_036a6d94_4_k_cu_ae700723_212304cuda3std3__45__cpo3endE,(_ZN40_INTERNAL_036a6d94_4_k_cu_ae700723_212304cuda3std3__419piecewise_constructE - _ZN40_INTERNAL_036a6d94_4_k_cu_ae700723_212304cuda3std3__45__cpo3endE)
_ZN40_INTERNAL_036a6d94_4_k_cu_ae700723_212304cuda3std3__45__cpo3endE:
	.zero		1
	.type		_ZN40_INTERNAL_036a6d94_4_k_cu_ae700723_212304cuda3std3__419piecewise_constructE,@object
	.size		_ZN40_INTERNAL_036a6d94_4_k_cu_ae700723_212304cuda3std3__419piecewise_constructE,(_ZN40_INTERNAL_036a6d94_4_k_cu_ae700723_212304cuda3std3__45__cpo4cendE - _ZN40_INTERNAL_036a6d94_4_k_cu_ae700723_212304cuda3std3__419piecewise_constructE)
_ZN40_INTERNAL_036a6d94_4_k_cu_ae700723_212304cuda3std3__419piecewise_constructE:
	.zero		1
	.type		_ZN40_INTERNAL_036a6d94_4_k_cu_ae700723_212304cuda3std3__45__cpo4cendE,@object
	.size		_ZN40_INTERNAL_036a6d94_4_k_cu_ae700723_212304cuda3std3__45__cpo4cendE,(_ZN40_INTERNAL_036a6d94_4_k_cu_ae700723_212304cuda3std6ranges3__45__cpo4swapE - _ZN40_INTERNAL_036a6d94_4_k_cu_ae700723_212304cuda3std3__45__cpo4cendE)
_ZN40_INTERNAL_036a6d94_4_k_cu_ae700723_212304cuda3std3__45__cpo4cendE:
	.zero		1
	.type		_ZN40_INTERNAL_036a6d94_4_k_cu_ae700723_212304cuda3std6ranges3__45__cpo4swapE,@object
	.size		_ZN40_INTERNAL_036a6d94_4_k_cu_ae700723_212304cuda3std6ranges3__45__cpo4swapE,(.L_10 - _ZN40_INTERNAL_036a6d94_4_k_cu_ae700723_212304cuda3std6ranges3__45__cpo4swapE)
_ZN40_INTERNAL_036a6d94_4_k_cu_ae700723_212304cuda3std6ranges3__45__cpo4swapE:
	.zero		1
.L_10:


//--------------------- .nv.constant0._ZN7cutlass13device_kernelINS_4gemm6kernel13GemmUniversalIN4cute5tupleIJiiiiEEENS1_10collective13CollectiveMmaINS1_35MainloopSm100TmaUmmaWarpSpecializedILi4ELi2ELi4ENS5_IJNS4_1CILi2EEESB_NSA_ILi1EEEEEEEENS5_IJNSA_ILi128EEENSA_ILi256EEENSA_ILi64EEEEEEfNS5_IJlSC_lEEEfSJ_NS4_8TiledMMAINS4_8MMA_AtomIJNS4_23SM100_MMA_TF32_2x1SM_SSINS_10tfloat32_tESN_fLi128ELi256ELNS4_4UMMA5MajorE0ELSP_0ELNSO_7ScaleInE0ELSQ_0EEEEEENS4_6LayoutINS5_IJSC_SC_SC_EEENS5_IJNSA_ILi0EEESV_SV_EEEEENS5_IJNS4_10UnderscoreESY_SY_EEEEENS4_28SM100_TMA_2SM_LOAD_MULTICASTENS4_14ComposedLayoutINS4_7SwizzleILi3ELi4ELi3EEENS4_18smem_ptr_flag_bitsILi32EEENST_INS5_IJNSA_ILi8EEENSA_ILi32EEEEEENS5_IJS18_SC_EEEEEEEvNS4_8identityENS4_18SM100_TMA_2SM_LOADES1C_vS1D_EENS_8epilogue10collective18CollectiveEpilogueINS1G_23Sm100TmaWarpSpecializedILi4ELi2ELi16ELb1ELb0EEEJNS5_IJSH_SG_SH_EEENS5_IJNST_ISH_SC_EENST_INS5_IJNSA_ILi16EEESB_EEENS5_IJSC_SF_EEEEEEEEfSJ_fSJ_NS1G_6fusion15FusionCallbacksIS1K_NS1S_17LinearCombinationIffffLNS_15FloatRoundStyleE2EEES1L_S1R_JEEENS4_5SM1004TMEM4LOAD26SM100_TMEM_LOAD_32dp32b16xENS4_13SM90_TMA_LOADENS12_INS13_ILi2ELi4ELi3EEES16_NST_INS5_IJS17_S1N_EEENS5_IJS1N_SC_EEEEEEENS4_39AutoVectorizingCopyWithAssumedAlignmentILi128EEENS4_14SM90_TMA_STOREES27_S29_S29_EEEvvEEEEvNT_6ParamsE --------------------------
	.section	.nv.constant0._ZN7cutlass13device_kernelINS_4gemm6kernel13GemmUniversalIN4cute5tupleIJiiiiEEENS1_10collective13CollectiveMmaINS1_35MainloopSm100TmaUmmaWarpSpecializedILi4ELi2ELi4ENS5_IJNS4_1CILi2EEESB_NSA_ILi1EEEEEEEENS5_IJNSA_ILi128EEENSA_ILi256EEENSA_ILi64EEEEEEfNS5_IJlSC_lEEEfSJ_NS4_8TiledMMAINS4_8MMA_AtomIJNS4_23SM100_MMA_TF32_2x1SM_SSINS_10tfloat32_tESN_fLi128ELi256ELNS4_4UMMA5MajorE0ELSP_0ELNSO_7ScaleInE0ELSQ_0EEEEEENS4_6LayoutINS5_IJSC_SC_SC_EEENS5_IJNSA_ILi0EEESV_SV_EEEEENS5_IJNS4_10UnderscoreESY_SY_EEEEENS4_28SM100_TMA_2SM_LOAD_MULTICASTENS4_14ComposedLayoutINS4_7SwizzleILi3ELi4ELi3EEENS4_18smem_ptr_flag_bitsILi32EEENST_INS5_IJNSA_ILi8EEENSA_ILi32EEEEEENS5_IJS18_SC_EEEEEEEvNS4_8identityENS4_18SM100_TMA_2SM_LOADES1C_vS1D_EENS_8epilogue10collective18CollectiveEpilogueINS1G_23Sm100TmaWarpSpecializedILi4ELi2ELi16ELb1ELb0EEEJNS5_IJSH_SG_SH_EEENS5_IJNST_ISH_SC_EENST_INS5_IJNSA_ILi16EEESB_EEENS5_IJSC_SF_EEEEEEEEfSJ_fSJ_NS1G_6fusion15FusionCallbacksIS1K_NS1S_17LinearCombinationIffffLNS_15FloatRoundStyleE2EEES1L_S1R_JEEENS4_5SM1004TMEM4LOAD26SM100_TMEM_LOAD_32dp32b16xENS4_13SM90_TMA_LOADENS12_INS13_ILi2ELi4ELi3EEES16_NST_INS5_IJS17_S1N_EEENS5_IJS1N_SC_EEEEEEENS4_39AutoVectorizingCopyWithAssumedAlignmentILi128EEENS4_14SM90_TMA_STOREES27_S29_S29_EEEvvEEEEvNT_6ParamsE,"a",@progbits
	.sectionflags	@""
	.align	4
.nv.constant0._ZN7cutlass13device_kernelINS_4gemm6kernel13GemmUniversalIN4cute5tupleIJiiiiEEENS1_10collective13CollectiveMmaINS1_35MainloopSm100TmaUmmaWarpSpecializedILi4ELi2ELi4ENS5_IJNS4_1CILi2EEESB_NSA_ILi1EEEEEEEENS5_IJNSA_ILi128EEENSA_ILi256EEENSA_ILi64EEEEEEfNS5_IJlSC_lEEEfSJ_NS4_8TiledMMAINS4_8MMA_AtomIJNS4_23SM100_MMA_TF32_2x1SM_SSINS_10tfloat32_tESN_fLi128ELi256ELNS4_4UMMA5MajorE0ELSP_0ELNSO_7ScaleInE0ELSQ_0EEEEEENS4_6LayoutINS5_IJSC_SC_SC_EEENS5_IJNSA_ILi0EEESV_SV_EEEEENS5_IJNS4_10UnderscoreESY_SY_EEEEENS4_28SM100_TMA_2SM_LOAD_MULTICASTENS4_14ComposedLayoutINS4_7SwizzleILi3ELi4ELi3EEENS4_18smem_ptr_flag_bitsILi32EEENST_INS5_IJNSA_ILi8EEENSA_ILi32EEEEEENS5_IJS18_SC_EEEEEEEvNS4_8identityENS4_18SM100_TMA_2SM_LOADES1C_vS1D_EENS_8epilogue10collective18CollectiveEpilogueINS1G_23Sm100TmaWarpSpecializedILi4ELi2ELi16ELb1ELb0EEEJNS5_IJSH_SG_SH_EEENS5_IJNST_ISH_SC_EENST_INS5_IJNSA_ILi16EEESB_EEENS5_IJSC_SF_EEEEEEEEfSJ_fSJ_NS1G_6fusion15FusionCallbacksIS1K_NS1S_17LinearCombinationIffffLNS_15FloatRoundStyleE2EEES1L_S1R_JEEENS4_5SM1004TMEM4LOAD26SM100_TMEM_LOAD_32dp32b16xENS4_13SM90_TMA_LOADENS12_INS13_ILi2ELi4ELi3EEES16_NST_INS5_IJS17_S1N_EEENS5_IJS1N_SC_EEEEEEENS4_39AutoVectorizingCopyWithAssumedAlignmentILi128EEENS4_14SM90_TMA_STOREES27_S29_S29_EEEvvEEEEvNT_6ParamsE:
	.zero		2944


//--------------------- SYMBOLS --------------------------

	.type		.nv.reservedSmem.offset0,@object
	.size		.nv.reservedSmem.offset0,0x4
	.type		.nv.reservedSmem.cap,@object
	.size		.nv.reservedSmem.cap,0x4
	.type		__assertfail,@function
